//
// Generated by NVIDIA NVVM Compiler
//
// Compiler Build ID: CL-36424714
// Cuda compilation tools, release 13.0, V13.0.88
// Based on NVVM 20.0.0
//

.version 9.0
.target sm_100
.address_size 64

	// .globl	_Z24softmax_forward_kernel_1PfPKfii
.extern .shared .align 16 .b8 shared[];

.visible .entry _Z24softmax_forward_kernel_1PfPKfii(
	.param .u64 .ptr .align 1 _Z24softmax_forward_kernel_1PfPKfii_param_0,
	.param .u64 .ptr .align 1 _Z24softmax_forward_kernel_1PfPKfii_param_1,
	.param .u32 _Z24softmax_forward_kernel_1PfPKfii_param_2,
	.param .u32 _Z24softmax_forward_kernel_1PfPKfii_param_3
)
{
	.reg .pred 	%p<58>;
	.reg .b32 	%r<97>;
	.reg .b32 	%f<366>;
	.reg .b64 	%rd<63>;

	ld.param.u64 	%rd24, [_Z24softmax_forward_kernel_1PfPKfii_param_0];
	ld.param.u64 	%rd25, [_Z24softmax_forward_kernel_1PfPKfii_param_1];
	ld.param.u32 	%r45, [_Z24softmax_forward_kernel_1PfPKfii_param_2];
	ld.param.u32 	%r44, [_Z24softmax_forward_kernel_1PfPKfii_param_3];
	mov.u32 	%r46, %ctaid.x;
	mov.u32 	%r47, %ntid.x;
	mov.u32 	%r48, %tid.x;
	mad.lo.s32 	%r1, %r46, %r47, %r48;
	setp.ge.s32 	%p1, %r1, %r45;
	@%p1 bra 	$L__BB0_39;
	cvta.to.global.u64 	%rd1, %rd24;
	cvta.to.global.u64 	%rd2, %rd25;
	mul.lo.s32 	%r2, %r44, %r1;
	cvt.s64.s32 	%rd3, %r2;
	mul.wide.s32 	%rd26, %r2, 4;
	add.s64 	%rd4, %rd2, %rd26;
	setp.lt.s32 	%p2, %r44, 1;
	mov.f32 	%f356, 0fFF800000;
	@%p2 bra 	$L__BB0_14;
	and.b32  	%r3, %r44, 15;
	setp.lt.u32 	%p3, %r44, 16;
	mov.f32 	%f356, 0fFF800000;
	mov.b32 	%r83, 0;
	@%p3 bra 	$L__BB0_5;
	and.b32  	%r83, %r44, 2147483632;
	neg.s32 	%r87, %r83;
	add.s64 	%rd28, %rd26, %rd2;
	add.s64 	%rd58, %rd28, 32;
	mov.f32 	%f356, 0fFF800000;
$L__BB0_4:
	.pragma "nounroll";
	ld.global.f32 	%f30, [%rd58+-32];
	setp.lt.f32 	%p4, %f356, %f30;
	selp.f32 	%f31, %f30, %f356, %p4;
	ld.global.f32 	%f32, [%rd58+-28];
	setp.lt.f32 	%p5, %f31, %f32;
	selp.f32 	%f33, %f32, %f31, %p5;
	ld.global.f32 	%f34, [%rd58+-24];
	setp.lt.f32 	%p6, %f33, %f34;
	selp.f32 	%f35, %f34, %f33, %p6;
	ld.global.f32 	%f36, [%rd58+-20];
	setp.lt.f32 	%p7, %f35, %f36;
	selp.f32 	%f37, %f36, %f35, %p7;
	ld.global.f32 	%f38, [%rd58+-16];
	setp.lt.f32 	%p8, %f37, %f38;
	selp.f32 	%f39, %f38, %f37, %p8;
	ld.global.f32 	%f40, [%rd58+-12];
	setp.lt.f32 	%p9, %f39, %f40;
	selp.f32 	%f41, %f40, %f39, %p9;
	ld.global.f32 	%f42, [%rd58+-8];
	setp.lt.f32 	%p10, %f41, %f42;
	selp.f32 	%f43, %f42, %f41, %p10;
	ld.global.f32 	%f44, [%rd58+-4];
	setp.lt.f32 	%p11, %f43, %f44;
	selp.f32 	%f45, %f44, %f43, %p11;
	ld.global.f32 	%f46, [%rd58];
	setp.lt.f32 	%p12, %f45, %f46;
	selp.f32 	%f47, %f46, %f45, %p12;
	ld.global.f32 	%f48, [%rd58+4];
	setp.lt.f32 	%p13, %f47, %f48;
	selp.f32 	%f49, %f48, %f47, %p13;
	ld.global.f32 	%f50, [%rd58+8];
	setp.lt.f32 	%p14, %f49, %f50;
	selp.f32 	%f51, %f50, %f49, %p14;
	ld.global.f32 	%f52, [%rd58+12];
	setp.lt.f32 	%p15, %f51, %f52;
	selp.f32 	%f53, %f52, %f51, %p15;
	ld.global.f32 	%f54, [%rd58+16];
	setp.lt.f32 	%p16, %f53, %f54;
	selp.f32 	%f55, %f54, %f53, %p16;
	ld.global.f32 	%f56, [%rd58+20];
	setp.lt.f32 	%p17, %f55, %f56;
	selp.f32 	%f57, %f56, %f55, %p17;
	ld.global.f32 	%f58, [%rd58+24];
	setp.lt.f32 	%p18, %f57, %f58;
	selp.f32 	%f59, %f58, %f57, %p18;
	ld.global.f32 	%f60, [%rd58+28];
	setp.lt.f32 	%p19, %f59, %f60;
	selp.f32 	%f356, %f60, %f59, %p19;
	add.s32 	%r87, %r87, 16;
	add.s64 	%rd58, %rd58, 64;
	setp.eq.s32 	%p20, %r87, 0;
	@%p20 bra 	$L__BB0_5;
	bra.uni 	$L__BB0_4;
$L__BB0_5:
	setp.eq.s32 	%p21, %r3, 0;
	@%p21 bra 	$L__BB0_14;
	and.b32  	%r7, %r44, 7;
	setp.lt.u32 	%p22, %r3, 8;
	@%p22 bra 	$L__BB0_8;
	mul.wide.u32 	%rd29, %r83, 4;
	add.s64 	%rd30, %rd4, %rd29;
	ld.global.f32 	%f62, [%rd30];
	setp.lt.f32 	%p23, %f356, %f62;
	selp.f32 	%f63, %f62, %f356, %p23;
	ld.global.f32 	%f64, [%rd30+4];
	setp.lt.f32 	%p24, %f63, %f64;
	selp.f32 	%f65, %f64, %f63, %p24;
	ld.global.f32 	%f66, [%rd30+8];
	setp.lt.f32 	%p25, %f65, %f66;
	selp.f32 	%f67, %f66, %f65, %p25;
	ld.global.f32 	%f68, [%rd30+12];
	setp.lt.f32 	%p26, %f67, %f68;
	selp.f32 	%f69, %f68, %f67, %p26;
	ld.global.f32 	%f70, [%rd30+16];
	setp.lt.f32 	%p27, %f69, %f70;
	selp.f32 	%f71, %f70, %f69, %p27;
	ld.global.f32 	%f72, [%rd30+20];
	setp.lt.f32 	%p28, %f71, %f72;
	selp.f32 	%f73, %f72, %f71, %p28;
	ld.global.f32 	%f74, [%rd30+24];
	setp.lt.f32 	%p29, %f73, %f74;
	selp.f32 	%f75, %f74, %f73, %p29;
	ld.global.f32 	%f76, [%rd30+28];
	setp.lt.f32 	%p30, %f75, %f76;
	selp.f32 	%f356, %f76, %f75, %p30;
	add.s32 	%r83, %r83, 8;
$L__BB0_8:
	setp.eq.s32 	%p31, %r7, 0;
	@%p31 bra 	$L__BB0_14;
	and.b32  	%r10, %r44, 3;
	setp.lt.u32 	%p32, %r7, 4;
	@%p32 bra 	$L__BB0_11;
	mul.wide.u32 	%rd31, %r83, 4;
	add.s64 	%rd32, %rd4, %rd31;
	ld.global.f32 	%f78, [%rd32];
	setp.lt.f32 	%p33, %f356, %f78;
	selp.f32 	%f79, %f78, %f356, %p33;
	ld.global.f32 	%f80, [%rd32+4];
	setp.lt.f32 	%p34, %f79, %f80;
	selp.f32 	%f81, %f80, %f79, %p34;
	ld.global.f32 	%f82, [%rd32+8];
	setp.lt.f32 	%p35, %f81, %f82;
	selp.f32 	%f83, %f82, %f81, %p35;
	ld.global.f32 	%f84, [%rd32+12];
	setp.lt.f32 	%p36, %f83, %f84;
	selp.f32 	%f356, %f84, %f83, %p36;
	add.s32 	%r83, %r83, 4;
$L__BB0_11:
	setp.eq.s32 	%p37, %r10, 0;
	@%p37 bra 	$L__BB0_14;
	mul.wide.u32 	%rd34, %r83, 4;
	add.s64 	%rd35, %rd26, %rd34;
	add.s64 	%rd57, %rd2, %rd35;
	neg.s32 	%r86, %r10;
$L__BB0_13:
	.pragma "nounroll";
	ld.global.f32 	%f85, [%rd57];
	setp.lt.f32 	%p38, %f356, %f85;
	selp.f32 	%f356, %f85, %f356, %p38;
	add.s64 	%rd57, %rd57, 4;
	add.s32 	%r86, %r86, 1;
	setp.ne.s32 	%p39, %r86, 0;
	@%p39 bra 	$L__BB0_13;
$L__BB0_14:
	shl.b64 	%rd36, %rd3, 2;
	add.s64 	%rd9, %rd1, %rd36;
	setp.lt.s32 	%p40, %r44, 1;
	mov.f32 	%f364, 0f00000000;
	@%p40 bra 	$L__BB0_26;
	and.b32  	%r16, %r44, 7;
	setp.lt.u32 	%p41, %r44, 8;
	mov.f32 	%f364, 0f00000000;
	mov.b32 	%r88, 0;
	@%p41 bra 	$L__BB0_18;
	and.b32  	%r88, %r44, 2147483640;
	neg.s32 	%r91, %r88;
	add.s64 	%rd38, %rd26, 16;
	add.s64 	%rd60, %rd2, %rd38;
	add.s64 	%rd59, %rd1, %rd38;
	mov.f32 	%f364, 0f00000000;
$L__BB0_17:
	.pragma "nounroll";
	ld.global.f32 	%f90, [%rd60+-16];
	sub.f32 	%f91, %f90, %f356;
	fma.rn.f32 	%f92, %f91, 0f3BBB989D, 0f3F000000;
	cvt.sat.f32.f32 	%f93, %f92;
	mov.f32 	%f94, 0f4B400001;
	mov.f32 	%f95, 0f437C0000;
	fma.rm.f32 	%f96, %f93, %f95, %f94;
	add.f32 	%f97, %f96, 0fCB40007F;
	neg.f32 	%f98, %f97;
	fma.rn.f32 	%f99, %f91, 0f3FB8AA3B, %f98;
	fma.rn.f32 	%f100, %f91, 0f32A57060, %f99;
	mov.b32 	%r51, %f96;
	shl.b32 	%r52, %r51, 23;
	mov.b32 	%f101, %r52;
	ex2.approx.ftz.f32 	%f102, %f100;
	mul.f32 	%f103, %f102, %f101;
	add.f32 	%f104, %f364, %f103;
	st.global.f32 	[%rd59+-16], %f103;
	ld.global.f32 	%f105, [%rd60+-12];
	sub.f32 	%f106, %f105, %f356;
	fma.rn.f32 	%f107, %f106, 0f3BBB989D, 0f3F000000;
	cvt.sat.f32.f32 	%f108, %f107;
	fma.rm.f32 	%f109, %f108, %f95, %f94;
	add.f32 	%f110, %f109, 0fCB40007F;
	neg.f32 	%f111, %f110;
	fma.rn.f32 	%f112, %f106, 0f3FB8AA3B, %f111;
	fma.rn.f32 	%f113, %f106, 0f32A57060, %f112;
	mov.b32 	%r53, %f109;
	shl.b32 	%r54, %r53, 23;
	mov.b32 	%f114, %r54;
	ex2.approx.ftz.f32 	%f115, %f113;
	mul.f32 	%f116, %f115, %f114;
	add.f32 	%f117, %f104, %f116;
	st.global.f32 	[%rd59+-12], %f116;
	ld.global.f32 	%f118, [%rd60+-8];
	sub.f32 	%f119, %f118, %f356;
	fma.rn.f32 	%f120, %f119, 0f3BBB989D, 0f3F000000;
	cvt.sat.f32.f32 	%f121, %f120;
	fma.rm.f32 	%f122, %f121, %f95, %f94;
	add.f32 	%f123, %f122, 0fCB40007F;
	neg.f32 	%f124, %f123;
	fma.rn.f32 	%f125, %f119, 0f3FB8AA3B, %f124;
	fma.rn.f32 	%f126, %f119, 0f32A57060, %f125;
	mov.b32 	%r55, %f122;
	shl.b32 	%r56, %r55, 23;
	mov.b32 	%f127, %r56;
	ex2.approx.ftz.f32 	%f128, %f126;
	mul.f32 	%f129, %f128, %f127;
	add.f32 	%f130, %f117, %f129;
	st.global.f32 	[%rd59+-8], %f129;
	ld.global.f32 	%f131, [%rd60+-4];
	sub.f32 	%f132, %f131, %f356;
	fma.rn.f32 	%f133, %f132, 0f3BBB989D, 0f3F000000;
	cvt.sat.f32.f32 	%f134, %f133;
	fma.rm.f32 	%f135, %f134, %f95, %f94;
	add.f32 	%f136, %f135, 0fCB40007F;
	neg.f32 	%f137, %f136;
	fma.rn.f32 	%f138, %f132, 0f3FB8AA3B, %f137;
	fma.rn.f32 	%f139, %f132, 0f32A57060, %f138;
	mov.b32 	%r57, %f135;
	shl.b32 	%r58, %r57, 23;
	mov.b32 	%f140, %r58;
	ex2.approx.ftz.f32 	%f141, %f139;
	mul.f32 	%f142, %f141, %f140;
	add.f32 	%f143, %f130, %f142;
	st.global.f32 	[%rd59+-4], %f142;
	ld.global.f32 	%f144, [%rd60];
	sub.f32 	%f145, %f144, %f356;
	fma.rn.f32 	%f146, %f145, 0f3BBB989D, 0f3F000000;
	cvt.sat.f32.f32 	%f147, %f146;
	fma.rm.f32 	%f148, %f147, %f95, %f94;
	add.f32 	%f149, %f148, 0fCB40007F;
	neg.f32 	%f150, %f149;
	fma.rn.f32 	%f151, %f145, 0f3FB8AA3B, %f150;
	fma.rn.f32 	%f152, %f145, 0f32A57060, %f151;
	mov.b32 	%r59, %f148;
	shl.b32 	%r60, %r59, 23;
	mov.b32 	%f153, %r60;
	ex2.approx.ftz.f32 	%f154, %f152;
	mul.f32 	%f155, %f154, %f153;
	add.f32 	%f156, %f143, %f155;
	st.global.f32 	[%rd59], %f155;
	ld.global.f32 	%f157, [%rd60+4];
	sub.f32 	%f158, %f157, %f356;
	fma.rn.f32 	%f159, %f158, 0f3BBB989D, 0f3F000000;
	cvt.sat.f32.f32 	%f160, %f159;
	fma.rm.f32 	%f161, %f160, %f95, %f94;
	add.f32 	%f162, %f161, 0fCB40007F;
	neg.f32 	%f163, %f162;
	fma.rn.f32 	%f164, %f158, 0f3FB8AA3B, %f163;
	fma.rn.f32 	%f165, %f158, 0f32A57060, %f164;
	mov.b32 	%r61, %f161;
	shl.b32 	%r62, %r61, 23;
	mov.b32 	%f166, %r62;
	ex2.approx.ftz.f32 	%f167, %f165;
	mul.f32 	%f168, %f167, %f166;
	add.f32 	%f169, %f156, %f168;
	st.global.f32 	[%rd59+4], %f168;
	ld.global.f32 	%f170, [%rd60+8];
	sub.f32 	%f171, %f170, %f356;
	fma.rn.f32 	%f172, %f171, 0f3BBB989D, 0f3F000000;
	cvt.sat.f32.f32 	%f173, %f172;
	fma.rm.f32 	%f174, %f173, %f95, %f94;
	add.f32 	%f175, %f174, 0fCB40007F;
	neg.f32 	%f176, %f175;
	fma.rn.f32 	%f177, %f171, 0f3FB8AA3B, %f176;
	fma.rn.f32 	%f178, %f171, 0f32A57060, %f177;
	mov.b32 	%r63, %f174;
	shl.b32 	%r64, %r63, 23;
	mov.b32 	%f179, %r64;
	ex2.approx.ftz.f32 	%f180, %f178;
	mul.f32 	%f181, %f180, %f179;
	add.f32 	%f182, %f169, %f181;
	st.global.f32 	[%rd59+8], %f181;
	ld.global.f32 	%f183, [%rd60+12];
	sub.f32 	%f184, %f183, %f356;
	fma.rn.f32 	%f185, %f184, 0f3BBB989D, 0f3F000000;
	cvt.sat.f32.f32 	%f186, %f185;
	fma.rm.f32 	%f187, %f186, %f95, %f94;
	add.f32 	%f188, %f187, 0fCB40007F;
	neg.f32 	%f189, %f188;
	fma.rn.f32 	%f190, %f184, 0f3FB8AA3B, %f189;
	fma.rn.f32 	%f191, %f184, 0f32A57060, %f190;
	mov.b32 	%r65, %f187;
	shl.b32 	%r66, %r65, 23;
	mov.b32 	%f192, %r66;
	ex2.approx.ftz.f32 	%f193, %f191;
	mul.f32 	%f194, %f193, %f192;
	add.f32 	%f364, %f182, %f194;
	st.global.f32 	[%rd59+12], %f194;
	add.s32 	%r91, %r91, 8;
	add.s64 	%rd60, %rd60, 32;
	add.s64 	%rd59, %rd59, 32;
	setp.eq.s32 	%p42, %r91, 0;
	@%p42 bra 	$L__BB0_18;
	bra.uni 	$L__BB0_17;
$L__BB0_18:
	setp.eq.s32 	%p43, %r16, 0;
	@%p43 bra 	$L__BB0_26;
	and.b32  	%r22, %r44, 3;
	setp.lt.u32 	%p44, %r16, 4;
	@%p44 bra 	$L__BB0_21;
	mul.wide.u32 	%rd39, %r88, 4;
	add.s64 	%rd40, %rd4, %rd39;
	ld.global.f32 	%f196, [%rd40];
	sub.f32 	%f197, %f196, %f356;
	fma.rn.f32 	%f198, %f197, 0f3BBB989D, 0f3F000000;
	cvt.sat.f32.f32 	%f199, %f198;
	mov.f32 	%f200, 0f4B400001;
	mov.f32 	%f201, 0f437C0000;
	fma.rm.f32 	%f202, %f199, %f201, %f200;
	add.f32 	%f203, %f202, 0fCB40007F;
	neg.f32 	%f204, %f203;
	fma.rn.f32 	%f205, %f197, 0f3FB8AA3B, %f204;
	fma.rn.f32 	%f206, %f197, 0f32A57060, %f205;
	mov.b32 	%r67, %f202;
	shl.b32 	%r68, %r67, 23;
	mov.b32 	%f207, %r68;
	ex2.approx.ftz.f32 	%f208, %f206;
	mul.f32 	%f209, %f208, %f207;
	add.f32 	%f210, %f364, %f209;
	add.s64 	%rd41, %rd9, %rd39;
	st.global.f32 	[%rd41], %f209;
	ld.global.f32 	%f211, [%rd40+4];
	sub.f32 	%f212, %f211, %f356;
	fma.rn.f32 	%f213, %f212, 0f3BBB989D, 0f3F000000;
	cvt.sat.f32.f32 	%f214, %f213;
	fma.rm.f32 	%f215, %f214, %f201, %f200;
	add.f32 	%f216, %f215, 0fCB40007F;
	neg.f32 	%f217, %f216;
	fma.rn.f32 	%f218, %f212, 0f3FB8AA3B, %f217;
	fma.rn.f32 	%f219, %f212, 0f32A57060, %f218;
	mov.b32 	%r69, %f215;
	shl.b32 	%r70, %r69, 23;
	mov.b32 	%f220, %r70;
	ex2.approx.ftz.f32 	%f221, %f219;
	mul.f32 	%f222, %f221, %f220;
	add.f32 	%f223, %f210, %f222;
	st.global.f32 	[%rd41+4], %f222;
	ld.global.f32 	%f224, [%rd40+8];
	sub.f32 	%f225, %f224, %f356;
	fma.rn.f32 	%f226, %f225, 0f3BBB989D, 0f3F000000;
	cvt.sat.f32.f32 	%f227, %f226;
	fma.rm.f32 	%f228, %f227, %f201, %f200;
	add.f32 	%f229, %f228, 0fCB40007F;
	neg.f32 	%f230, %f229;
	fma.rn.f32 	%f231, %f225, 0f3FB8AA3B, %f230;
	fma.rn.f32 	%f232, %f225, 0f32A57060, %f231;
	mov.b32 	%r71, %f228;
	shl.b32 	%r72, %r71, 23;
	mov.b32 	%f233, %r72;
	ex2.approx.ftz.f32 	%f234, %f232;
	mul.f32 	%f235, %f234, %f233;
	add.f32 	%f236, %f223, %f235;
	st.global.f32 	[%rd41+8], %f235;
	ld.global.f32 	%f237, [%rd40+12];
	sub.f32 	%f238, %f237, %f356;
	fma.rn.f32 	%f239, %f238, 0f3BBB989D, 0f3F000000;
	cvt.sat.f32.f32 	%f240, %f239;
	fma.rm.f32 	%f241, %f240, %f201, %f200;
	add.f32 	%f242, %f241, 0fCB40007F;
	neg.f32 	%f243, %f242;
	fma.rn.f32 	%f244, %f238, 0f3FB8AA3B, %f243;
	fma.rn.f32 	%f245, %f238, 0f32A57060, %f244;
	mov.b32 	%r73, %f241;
	shl.b32 	%r74, %r73, 23;
	mov.b32 	%f246, %r74;
	ex2.approx.ftz.f32 	%f247, %f245;
	mul.f32 	%f248, %f247, %f246;
	add.f32 	%f364, %f236, %f248;
	st.global.f32 	[%rd41+12], %f248;
	add.s32 	%r88, %r88, 4;
$L__BB0_21:
	setp.eq.s32 	%p45, %r22, 0;
	@%p45 bra 	$L__BB0_26;
	setp.eq.s32 	%p46, %r22, 1;
	@%p46 bra 	$L__BB0_24;
	mul.wide.u32 	%rd42, %r88, 4;
	add.s64 	%rd43, %rd4, %rd42;
	ld.global.f32 	%f250, [%rd43];
	sub.f32 	%f251, %f250, %f356;
	fma.rn.f32 	%f252, %f251, 0f3BBB989D, 0f3F000000;
	cvt.sat.f32.f32 	%f253, %f252;
	mov.f32 	%f254, 0f4B400001;
	mov.f32 	%f255, 0f437C0000;
	fma.rm.f32 	%f256, %f253, %f255, %f254;
	add.f32 	%f257, %f256, 0fCB40007F;
	neg.f32 	%f258, %f257;
	fma.rn.f32 	%f259, %f251, 0f3FB8AA3B, %f258;
	fma.rn.f32 	%f260, %f251, 0f32A57060, %f259;
	mov.b32 	%r75, %f256;
	shl.b32 	%r76, %r75, 23;
	mov.b32 	%f261, %r76;
	ex2.approx.ftz.f32 	%f262, %f260;
	mul.f32 	%f263, %f262, %f261;
	add.f32 	%f264, %f364, %f263;
	add.s64 	%rd44, %rd9, %rd42;
	st.global.f32 	[%rd44], %f263;
	ld.global.f32 	%f265, [%rd43+4];
	sub.f32 	%f266, %f265, %f356;
	fma.rn.f32 	%f267, %f266, 0f3BBB989D, 0f3F000000;
	cvt.sat.f32.f32 	%f268, %f267;
	fma.rm.f32 	%f269, %f268, %f255, %f254;
	add.f32 	%f270, %f269, 0fCB40007F;
	neg.f32 	%f271, %f270;
	fma.rn.f32 	%f272, %f266, 0f3FB8AA3B, %f271;
	fma.rn.f32 	%f273, %f266, 0f32A57060, %f272;
	mov.b32 	%r77, %f269;
	shl.b32 	%r78, %r77, 23;
	mov.b32 	%f274, %r78;
	ex2.approx.ftz.f32 	%f275, %f273;
	mul.f32 	%f276, %f275, %f274;
	add.f32 	%f364, %f264, %f276;
	st.global.f32 	[%rd44+4], %f276;
	add.s32 	%r88, %r88, 2;
$L__BB0_24:
	and.b32  	%r79, %r44, 1;
	setp.eq.b32 	%p47, %r79, 1;
	not.pred 	%p48, %p47;
	@%p48 bra 	$L__BB0_26;
	mul.wide.u32 	%rd45, %r88, 4;
	add.s64 	%rd46, %rd4, %rd45;
	ld.global.f32 	%f277, [%rd46];
	sub.f32 	%f278, %f277, %f356;
	fma.rn.f32 	%f279, %f278, 0f3BBB989D, 0f3F000000;
	cvt.sat.f32.f32 	%f280, %f279;
	mov.f32 	%f281, 0f4B400001;
	mov.f32 	%f282, 0f437C0000;
	fma.rm.f32 	%f283, %f280, %f282, %f281;
	add.f32 	%f284, %f283, 0fCB40007F;
	neg.f32 	%f285, %f284;
	fma.rn.f32 	%f286, %f278, 0f3FB8AA3B, %f285;
	fma.rn.f32 	%f287, %f278, 0f32A57060, %f286;
	mov.b32 	%r80, %f283;
	shl.b32 	%r81, %r80, 23;
	mov.b32 	%f288, %r81;
	ex2.approx.ftz.f32 	%f289, %f287;
	mul.f32 	%f290, %f289, %f288;
	add.f32 	%f364, %f364, %f290;
	add.s64 	%rd47, %rd9, %rd45;
	st.global.f32 	[%rd47], %f290;
$L__BB0_26:
	setp.lt.s32 	%p49, %r44, 1;
	@%p49 bra 	$L__BB0_39;
	and.b32  	%r27, %r44, 15;
	setp.lt.u32 	%p50, %r44, 16;
	mov.b32 	%r93, 0;
	@%p50 bra 	$L__BB0_30;
	and.b32  	%r93, %r44, 2147483632;
	neg.s32 	%r92, %r93;
	add.s64 	%rd49, %rd26, %rd1;
	add.s64 	%rd61, %rd49, 32;
$L__BB0_29:
	.pragma "nounroll";
	ld.global.f32 	%f291, [%rd61+-32];
	div.rn.f32 	%f292, %f291, %f364;
	st.global.f32 	[%rd61+-32], %f292;
	ld.global.f32 	%f293, [%rd61+-28];
	div.rn.f32 	%f294, %f293, %f364;
	st.global.f32 	[%rd61+-28], %f294;
	ld.global.f32 	%f295, [%rd61+-24];
	div.rn.f32 	%f296, %f295, %f364;
	st.global.f32 	[%rd61+-24], %f296;
	ld.global.f32 	%f297, [%rd61+-20];
	div.rn.f32 	%f298, %f297, %f364;
	st.global.f32 	[%rd61+-20], %f298;
	ld.global.f32 	%f299, [%rd61+-16];
	div.rn.f32 	%f300, %f299, %f364;
	st.global.f32 	[%rd61+-16], %f300;
	ld.global.f32 	%f301, [%rd61+-12];
	div.rn.f32 	%f302, %f301, %f364;
	st.global.f32 	[%rd61+-12], %f302;
	ld.global.f32 	%f303, [%rd61+-8];
	div.rn.f32 	%f304, %f303, %f364;
	st.global.f32 	[%rd61+-8], %f304;
	ld.global.f32 	%f305, [%rd61+-4];
	div.rn.f32 	%f306, %f305, %f364;
	st.global.f32 	[%rd61+-4], %f306;
	ld.global.f32 	%f307, [%rd61];
	div.rn.f32 	%f308, %f307, %f364;
	st.global.f32 	[%rd61], %f308;
	ld.global.f32 	%f309, [%rd61+4];
	div.rn.f32 	%f310, %f309, %f364;
	st.global.f32 	[%rd61+4], %f310;
	ld.global.f32 	%f311, [%rd61+8];
	div.rn.f32 	%f312, %f311, %f364;
	st.global.f32 	[%rd61+8], %f312;
	ld.global.f32 	%f313, [%rd61+12];
	div.rn.f32 	%f314, %f313, %f364;
	st.global.f32 	[%rd61+12], %f314;
	ld.global.f32 	%f315, [%rd61+16];
	div.rn.f32 	%f316, %f315, %f364;
	st.global.f32 	[%rd61+16], %f316;
	ld.global.f32 	%f317, [%rd61+20];
	div.rn.f32 	%f318, %f317, %f364;
	st.global.f32 	[%rd61+20], %f318;
	ld.global.f32 	%f319, [%rd61+24];
	div.rn.f32 	%f320, %f319, %f364;
	st.global.f32 	[%rd61+24], %f320;
	ld.global.f32 	%f321, [%rd61+28];
	div.rn.f32 	%f322, %f321, %f364;
	st.global.f32 	[%rd61+28], %f322;
	add.s32 	%r92, %r92, 16;
	add.s64 	%rd61, %rd61, 64;
	setp.ne.s32 	%p51, %r92, 0;
	@%p51 bra 	$L__BB0_29;
$L__BB0_30:
	setp.eq.s32 	%p52, %r27, 0;
	@%p52 bra 	$L__BB0_39;
	and.b32  	%r35, %r44, 7;
	setp.lt.u32 	%p53, %r27, 8;
	@%p53 bra 	$L__BB0_33;
	mul.wide.u32 	%rd50, %r93, 4;
	add.s64 	%rd51, %rd9, %rd50;
	ld.global.f32 	%f323, [%rd51];
	div.rn.f32 	%f324, %f323, %f364;
	st.global.f32 	[%rd51], %f324;
	ld.global.f32 	%f325, [%rd51+4];
	div.rn.f32 	%f326, %f325, %f364;
	st.global.f32 	[%rd51+4], %f326;
	ld.global.f32 	%f327, [%rd51+8];
	div.rn.f32 	%f328, %f327, %f364;
	st.global.f32 	[%rd51+8], %f328;
	ld.global.f32 	%f329, [%rd51+12];
	div.rn.f32 	%f330, %f329, %f364;
	st.global.f32 	[%rd51+12], %f330;
	ld.global.f32 	%f331, [%rd51+16];
	div.rn.f32 	%f332, %f331, %f364;
	st.global.f32 	[%rd51+16], %f332;
	ld.global.f32 	%f333, [%rd51+20];
	div.rn.f32 	%f334, %f333, %f364;
	st.global.f32 	[%rd51+20], %f334;
	ld.global.f32 	%f335, [%rd51+24];
	div.rn.f32 	%f336, %f335, %f364;
	st.global.f32 	[%rd51+24], %f336;
	ld.global.f32 	%f337, [%rd51+28];
	div.rn.f32 	%f338, %f337, %f364;
	st.global.f32 	[%rd51+28], %f338;
	add.s32 	%r93, %r93, 8;
$L__BB0_33:
	setp.eq.s32 	%p54, %r35, 0;
	@%p54 bra 	$L__BB0_39;
	and.b32  	%r38, %r44, 3;
	setp.lt.u32 	%p55, %r35, 4;
	@%p55 bra 	$L__BB0_36;
	mul.wide.u32 	%rd52, %r93, 4;
	add.s64 	%rd53, %rd9, %rd52;
	ld.global.f32 	%f339, [%rd53];
	div.rn.f32 	%f340, %f339, %f364;
	st.global.f32 	[%rd53], %f340;
	ld.global.f32 	%f341, [%rd53+4];
	div.rn.f32 	%f342, %f341, %f364;
	st.global.f32 	[%rd53+4], %f342;
	ld.global.f32 	%f343, [%rd53+8];
	div.rn.f32 	%f344, %f343, %f364;
	st.global.f32 	[%rd53+8], %f344;
	ld.global.f32 	%f345, [%rd53+12];
	div.rn.f32 	%f346, %f345, %f364;
	st.global.f32 	[%rd53+12], %f346;
	add.s32 	%r93, %r93, 4;
$L__BB0_36:
	setp.eq.s32 	%p56, %r38, 0;
	@%p56 bra 	$L__BB0_39;
	mul.wide.u32 	%rd55, %r93, 4;
	add.s64 	%rd56, %rd26, %rd55;
	add.s64 	%rd62, %rd1, %rd56;
	neg.s32 	%r96, %r38;
$L__BB0_38:
	.pragma "nounroll";
	ld.global.f32 	%f347, [%rd62];
	div.rn.f32 	%f348, %f347, %f364;
	st.global.f32 	[%rd62], %f348;
	add.s64 	%rd62, %rd62, 4;
	add.s32 	%r96, %r96, 1;
	setp.ne.s32 	%p57, %r96, 0;
	@%p57 bra 	$L__BB0_38;
$L__BB0_39:
	ret;

}
	// .globl	_Z24softmax_forward_kernel_2PfPKfii
.visible .entry _Z24softmax_forward_kernel_2PfPKfii(
	.param .u64 .ptr .align 1 _Z24softmax_forward_kernel_2PfPKfii_param_0,
	.param .u64 .ptr .align 1 _Z24softmax_forward_kernel_2PfPKfii_param_1,
	.param .u32 _Z24softmax_forward_kernel_2PfPKfii_param_2,
	.param .u32 _Z24softmax_forward_kernel_2PfPKfii_param_3
)
{
	.reg .pred 	%p<14>;
	.reg .b32 	%r<31>;
	.reg .b32 	%f<40>;
	.reg .b64 	%rd<15>;

	ld.param.u64 	%rd3, [_Z24softmax_forward_kernel_2PfPKfii_param_0];
	ld.param.u64 	%rd4, [_Z24softmax_forward_kernel_2PfPKfii_param_1];
	ld.param.u32 	%r15, [_Z24softmax_forward_kernel_2PfPKfii_param_3];
	cvta.to.global.u64 	%rd5, %rd4;
	cvta.to.global.u64 	%rd6, %rd3;
	mov.u32 	%r16, %ctaid.x;
	mul.lo.s32 	%r17, %r15, %r16;
	mul.wide.u32 	%rd7, %r17, 4;
	add.s64 	%rd1, %rd5, %rd7;
	add.s64 	%rd2, %rd6, %rd7;
	mov.u32 	%r30, %tid.x;
	setp.ge.s32 	%p1, %r30, %r15;
	mov.f32 	%f37, 0fFF800000;
	@%p1 bra 	$L__BB1_3;
	mov.f32 	%f37, 0fFF800000;
	mov.u32 	%r2, %ntid.x;
	mov.u32 	%r26, %r30;
$L__BB1_2:
	mul.wide.s32 	%rd8, %r26, 4;
	add.s64 	%rd9, %rd1, %rd8;
	ld.global.f32 	%f11, [%rd9];
	setp.lt.f32 	%p2, %f37, %f11;
	selp.f32 	%f37, %f11, %f37, %p2;
	add.s32 	%r26, %r26, %r2;
	setp.lt.s32 	%p3, %r26, %r15;
	@%p3 bra 	$L__BB1_2;
$L__BB1_3:
	shl.b32 	%r18, %r30, 2;
	mov.u32 	%r19, shared;
	add.s32 	%r5, %r19, %r18;
	st.shared.f32 	[%r5], %f37;
	bar.sync 	0;
	mov.u32 	%r6, %ntid.x;
	setp.lt.u32 	%p4, %r6, 2;
	@%p4 bra 	$L__BB1_8;
	mov.u32 	%r27, %r6;
$L__BB1_5:
	shr.u32 	%r8, %r27, 1;
	setp.ge.u32 	%p5, %r30, %r8;
	@%p5 bra 	$L__BB1_7;
	shl.b32 	%r20, %r8, 2;
	add.s32 	%r21, %r5, %r20;
	ld.shared.f32 	%f12, [%r21];
	ld.shared.f32 	%f13, [%r5];
	add.f32 	%f14, %f12, %f13;
	st.shared.f32 	[%r5], %f14;
$L__BB1_7:
	bar.sync 	0;
	setp.gt.u32 	%p6, %r27, 3;
	mov.u32 	%r27, %r8;
	@%p6 bra 	$L__BB1_5;
$L__BB1_8:
	setp.ge.s32 	%p7, %r30, %r15;
	mov.f32 	%f39, 0f00000000;
	@%p7 bra 	$L__BB1_11;
	mov.f32 	%f39, 0f00000000;
	ld.shared.f32 	%f4, [shared];
	mov.u32 	%r28, %r30;
$L__BB1_10:
	mul.wide.s32 	%rd10, %r28, 4;
	add.s64 	%rd11, %rd1, %rd10;
	ld.global.f32 	%f17, [%rd11];
	sub.f32 	%f18, %f17, %f4;
	fma.rn.f32 	%f19, %f18, 0f3BBB989D, 0f3F000000;
	cvt.sat.f32.f32 	%f20, %f19;
	mov.f32 	%f21, 0f4B400001;
	mov.f32 	%f22, 0f437C0000;
	fma.rm.f32 	%f23, %f20, %f22, %f21;
	add.f32 	%f24, %f23, 0fCB40007F;
	neg.f32 	%f25, %f24;
	fma.rn.f32 	%f26, %f18, 0f3FB8AA3B, %f25;
	fma.rn.f32 	%f27, %f18, 0f32A57060, %f26;
	mov.b32 	%r22, %f23;
	shl.b32 	%r23, %r22, 23;
	mov.b32 	%f28, %r23;
	ex2.approx.ftz.f32 	%f29, %f27;
	mul.f32 	%f30, %f29, %f28;
	add.f32 	%f39, %f39, %f30;
	add.s64 	%rd12, %rd2, %rd10;
	st.global.f32 	[%rd12], %f30;
	add.s32 	%r28, %r28, %r6;
	setp.lt.s32 	%p8, %r28, %r15;
	@%p8 bra 	$L__BB1_10;
$L__BB1_11:
	setp.lt.u32 	%p9, %r6, 2;
	st.shared.f32 	[%r5], %f39;
	bar.sync 	0;
	@%p9 bra 	$L__BB1_16;
	mov.u32 	%r29, %r6;
$L__BB1_13:
	shr.u32 	%r12, %r29, 1;
	setp.ge.u32 	%p10, %r30, %r12;
	@%p10 bra 	$L__BB1_15;
	shl.b32 	%r24, %r12, 2;
	add.s32 	%r25, %r5, %r24;
	ld.shared.f32 	%f31, [%r25];
	ld.shared.f32 	%f32, [%r5];
	add.f32 	%f33, %f31, %f32;
	st.shared.f32 	[%r5], %f33;
$L__BB1_15:
	bar.sync 	0;
	setp.gt.u32 	%p11, %r29, 3;
	mov.u32 	%r29, %r12;
	@%p11 bra 	$L__BB1_13;
$L__BB1_16:
	setp.ge.s32 	%p12, %r30, %r15;
	@%p12 bra 	$L__BB1_19;
	ld.shared.f32 	%f8, [shared];
$L__BB1_18:
	mul.wide.s32 	%rd13, %r30, 4;
	add.s64 	%rd14, %rd2, %rd13;
	ld.global.f32 	%f34, [%rd14];
	div.rn.f32 	%f35, %f34, %f8;
	st.global.f32 	[%rd14], %f35;
	add.s32 	%r30, %r30, %r6;
	setp.lt.s32 	%p13, %r30, %r15;
	@%p13 bra 	$L__BB1_18;
$L__BB1_19:
	ret;

}
	// .globl	_Z24softmax_forward_kernel_3PfPKfii
.visible .entry _Z24softmax_forward_kernel_3PfPKfii(
	.param .u64 .ptr .align 1 _Z24softmax_forward_kernel_3PfPKfii_param_0,
	.param .u64 .ptr .align 1 _Z24softmax_forward_kernel_3PfPKfii_param_1,
	.param .u32 _Z24softmax_forward_kernel_3PfPKfii_param_2,
	.param .u32 _Z24softmax_forward_kernel_3PfPKfii_param_3
)
{
	.reg .pred 	%p<20>;
	.reg .b32 	%r<43>;
	.reg .b32 	%f<54>;
	.reg .b64 	%rd<15>;

	ld.param.u64 	%rd3, [_Z24softmax_forward_kernel_3PfPKfii_param_0];
	ld.param.u64 	%rd4, [_Z24softmax_forward_kernel_3PfPKfii_param_1];
	ld.param.u32 	%r13, [_Z24softmax_forward_kernel_3PfPKfii_param_3];
	cvta.to.global.u64 	%rd5, %rd4;
	cvta.to.global.u64 	%rd6, %rd3;
	mov.u32 	%r14, %ctaid.x;
	mul.lo.s32 	%r15, %r13, %r14;
	mul.wide.u32 	%rd7, %r15, 4;
	add.s64 	%rd1, %rd5, %rd7;
	add.s64 	%rd2, %rd6, %rd7;
	mov.u32 	%r42, %tid.x;
	setp.ge.s32 	%p1, %r42, %r13;
	mov.f32 	%f51, 0fFF800000;
	@%p1 bra 	$L__BB2_3;
	mov.f32 	%f51, 0fFF800000;
	mov.u32 	%r2, %ntid.x;
	mov.u32 	%r40, %r42;
$L__BB2_2:
	mul.wide.s32 	%rd8, %r40, 4;
	add.s64 	%rd9, %rd1, %rd8;
	ld.global.f32 	%f11, [%rd9];
	setp.lt.f32 	%p2, %f51, %f11;
	selp.f32 	%f51, %f11, %f51, %p2;
	add.s32 	%r40, %r40, %r2;
	setp.lt.s32 	%p3, %r40, %r13;
	@%p3 bra 	$L__BB2_2;
$L__BB2_3:
	setp.ge.s32 	%p4, %r42, %r13;
	mov.b32 	%r16, %f51;
	shfl.sync.down.b32	%r17|%p5, %r16, 16, 31, -1;
	mov.b32 	%f13, %r17;
	max.f32 	%f14, %f51, %f13;
	mov.b32 	%r18, %f14;
	shfl.sync.down.b32	%r19|%p6, %r18, 8, 31, -1;
	mov.b32 	%f15, %r19;
	max.f32 	%f16, %f14, %f15;
	mov.b32 	%r20, %f16;
	shfl.sync.down.b32	%r21|%p7, %r20, 4, 31, -1;
	mov.b32 	%f17, %r21;
	max.f32 	%f18, %f16, %f17;
	mov.b32 	%r22, %f18;
	shfl.sync.down.b32	%r23|%p8, %r22, 2, 31, -1;
	mov.b32 	%f19, %r23;
	max.f32 	%f20, %f18, %f19;
	mov.b32 	%r24, %f20;
	shfl.sync.down.b32	%r25|%p9, %r24, 1, 31, -1;
	mov.b32 	%f21, %r25;
	max.f32 	%f22, %f20, %f21;
	mov.b32 	%r26, %f22;
	shfl.sync.idx.b32	%r5|%p10, %r26, 0, 31, -1;
	mov.f32 	%f53, 0f00000000;
	@%p4 bra 	$L__BB2_6;
	mov.u32 	%r6, %ntid.x;
	mov.b32 	%f4, %r5;
	mov.f32 	%f53, 0f00000000;
	mov.u32 	%r41, %r42;
$L__BB2_5:
	mul.wide.s32 	%rd10, %r41, 4;
	add.s64 	%rd11, %rd1, %rd10;
	ld.global.f32 	%f24, [%rd11];
	sub.f32 	%f25, %f24, %f4;
	fma.rn.f32 	%f26, %f25, 0f3BBB989D, 0f3F000000;
	cvt.sat.f32.f32 	%f27, %f26;
	mov.f32 	%f28, 0f4B400001;
	mov.f32 	%f29, 0f437C0000;
	fma.rm.f32 	%f30, %f27, %f29, %f28;
	add.f32 	%f31, %f30, 0fCB40007F;
	neg.f32 	%f32, %f31;
	fma.rn.f32 	%f33, %f25, 0f3FB8AA3B, %f32;
	fma.rn.f32 	%f34, %f25, 0f32A57060, %f33;
	mov.b32 	%r27, %f30;
	shl.b32 	%r28, %r27, 23;
	mov.b32 	%f35, %r28;
	ex2.approx.ftz.f32 	%f36, %f34;
	mul.f32 	%f37, %f36, %f35;
	add.f32 	%f53, %f53, %f37;
	add.s64 	%rd12, %rd2, %rd10;
	st.global.f32 	[%rd12], %f37;
	add.s32 	%r41, %r41, %r6;
	setp.lt.s32 	%p11, %r41, %r13;
	@%p11 bra 	$L__BB2_5;
$L__BB2_6:
	setp.ge.s32 	%p12, %r42, %r13;
	mov.b32 	%r29, %f53;
	shfl.sync.down.b32	%r30|%p13, %r29, 16, 31, -1;
	mov.b32 	%f38, %r30;
	add.f32 	%f39, %f53, %f38;
	mov.b32 	%r31, %f39;
	shfl.sync.down.b32	%r32|%p14, %r31, 8, 31, -1;
	mov.b32 	%f40, %r32;
	add.f32 	%f41, %f39, %f40;
	mov.b32 	%r33, %f41;
	shfl.sync.down.b32	%r34|%p15, %r33, 4, 31, -1;
	mov.b32 	%f42, %r34;
	add.f32 	%f43, %f41, %f42;
	mov.b32 	%r35, %f43;
	shfl.sync.down.b32	%r36|%p16, %r35, 2, 31, -1;
	mov.b32 	%f44, %r36;
	add.f32 	%f45, %f43, %f44;
	mov.b32 	%r37, %f45;
	shfl.sync.down.b32	%r38|%p17, %r37, 1, 31, -1;
	mov.b32 	%f46, %r38;
	add.f32 	%f47, %f45, %f46;
	mov.b32 	%r39, %f47;
	shfl.sync.idx.b32	%r9|%p18, %r39, 0, 31, -1;
	@%p12 bra 	$L__BB2_9;
	mov.u32 	%r10, %ntid.x;
	mov.b32 	%f8, %r9;
$L__BB2_8:
	mul.wide.s32 	%rd13, %r42, 4;
	add.s64 	%rd14, %rd2, %rd13;
	ld.global.f32 	%f48, [%rd14];
	div.rn.f32 	%f49, %f48, %f8;
	st.global.f32 	[%rd14], %f49;
	add.s32 	%r42, %r42, %r10;
	setp.lt.s32 	%p19, %r42, %r13;
	@%p19 bra 	$L__BB2_8;
$L__BB2_9:
	ret;

}
	// .globl	_Z24softmax_forward_kernel_4PfPKfii
.visible .entry _Z24softmax_forward_kernel_4PfPKfii(
	.param .u64 .ptr .align 1 _Z24softmax_forward_kernel_4PfPKfii_param_0,
	.param .u64 .ptr .align 1 _Z24softmax_forward_kernel_4PfPKfii_param_1,
	.param .u32 _Z24softmax_forward_kernel_4PfPKfii_param_2,
	.param .u32 _Z24softmax_forward_kernel_4PfPKfii_param_3
)
{
	.reg .pred 	%p<39>;
	.reg .b32 	%r<140>;
	.reg .b32 	%f<212>;
	.reg .b64 	%rd<15>;

	ld.param.u64 	%rd3, [_Z24softmax_forward_kernel_4PfPKfii_param_0];
	ld.param.u64 	%rd4, [_Z24softmax_forward_kernel_4PfPKfii_param_1];
	ld.param.u32 	%r60, [_Z24softmax_forward_kernel_4PfPKfii_param_3];
	cvta.to.global.u64 	%rd5, %rd4;
	cvta.to.global.u64 	%rd6, %rd3;
	mov.u32 	%r61, %ctaid.x;
	mul.lo.s32 	%r62, %r60, %r61;
	mul.wide.u32 	%rd7, %r62, 4;
	add.s64 	%rd1, %rd5, %rd7;
	add.s64 	%rd2, %rd6, %rd7;
	mov.u32 	%r139, %tid.x;
	shr.u32 	%r2, %r139, 5;
	and.b32  	%r3, %r139, 31;
	mov.u32 	%r4, %ntid.x;
	shr.u32 	%r5, %r4, 5;
	setp.ge.s32 	%p1, %r139, %r60;
	mov.f32 	%f191, 0fFF800000;
	@%p1 bra 	$L__BB3_3;
	mov.f32 	%f191, 0fFF800000;
	mov.u32 	%r121, %r139;
$L__BB3_2:
	mul.wide.s32 	%rd8, %r121, 4;
	add.s64 	%rd9, %rd1, %rd8;
	ld.global.f32 	%f39, [%rd9];
	max.f32 	%f191, %f191, %f39;
	add.s32 	%r121, %r121, %r4;
	setp.lt.s32 	%p2, %r121, %r60;
	@%p2 bra 	$L__BB3_2;
$L__BB3_3:
	mov.b32 	%r63, %f191;
	shfl.sync.down.b32	%r64|%p3, %r63, 16, 31, -1;
	mov.b32 	%f40, %r64;
	max.f32 	%f41, %f191, %f40;
	mov.b32 	%r65, %f41;
	shfl.sync.down.b32	%r66|%p4, %r65, 8, 31, -1;
	mov.b32 	%f42, %r66;
	max.f32 	%f43, %f41, %f42;
	mov.b32 	%r67, %f43;
	shfl.sync.down.b32	%r68|%p5, %r67, 4, 31, -1;
	mov.b32 	%f44, %r68;
	max.f32 	%f45, %f43, %f44;
	mov.b32 	%r69, %f45;
	shfl.sync.down.b32	%r70|%p6, %r69, 2, 31, -1;
	mov.b32 	%f46, %r70;
	max.f32 	%f47, %f45, %f46;
	mov.b32 	%r71, %f47;
	shfl.sync.down.b32	%r72|%p7, %r71, 1, 31, -1;
	mov.b32 	%f48, %r72;
	max.f32 	%f200, %f47, %f48;
	setp.ne.s32 	%p8, %r3, 0;
	@%p8 bra 	$L__BB3_5;
	shl.b32 	%r73, %r2, 2;
	mov.u32 	%r74, shared;
	add.s32 	%r75, %r74, %r73;
	st.shared.f32 	[%r75], %f200;
$L__BB3_5:
	bar.sync 	0;
	setp.ne.s32 	%p9, %r139, 0;
	@%p9 bra 	$L__BB3_21;
	setp.lt.u32 	%p10, %r4, 64;
	@%p10 bra 	$L__BB3_20;
	add.s32 	%r8, %r5, -1;
	add.s32 	%r77, %r5, -2;
	and.b32  	%r9, %r8, 15;
	setp.lt.u32 	%p11, %r77, 15;
	mov.b32 	%r126, 1;
	@%p11 bra 	$L__BB3_11;
	mov.u32 	%r80, shared;
	add.s32 	%r122, %r80, 32;
	and.b32  	%r81, %r8, -16;
	neg.s32 	%r124, %r81;
	mov.b32 	%r123, 0;
$L__BB3_9:
	.pragma "nounroll";
	ld.shared.f32 	%f50, [%r122+-28];
	max.f32 	%f51, %f200, %f50;
	ld.shared.v2.f32 	{%f52, %f53}, [%r122+-24];
	max.f32 	%f54, %f51, %f52;
	max.f32 	%f55, %f54, %f53;
	ld.shared.v4.f32 	{%f56, %f57, %f58, %f59}, [%r122+-16];
	max.f32 	%f60, %f55, %f56;
	max.f32 	%f61, %f60, %f57;
	max.f32 	%f62, %f61, %f58;
	max.f32 	%f63, %f62, %f59;
	ld.shared.v4.f32 	{%f64, %f65, %f66, %f67}, [%r122];
	max.f32 	%f68, %f63, %f64;
	max.f32 	%f69, %f68, %f65;
	max.f32 	%f70, %f69, %f66;
	max.f32 	%f71, %f70, %f67;
	ld.shared.v4.f32 	{%f72, %f73, %f74, %f75}, [%r122+16];
	max.f32 	%f76, %f71, %f72;
	max.f32 	%f77, %f76, %f73;
	max.f32 	%f78, %f77, %f74;
	max.f32 	%f79, %f78, %f75;
	ld.shared.f32 	%f80, [%r122+32];
	max.f32 	%f200, %f79, %f80;
	add.s32 	%r124, %r124, 16;
	add.s32 	%r123, %r123, 16;
	add.s32 	%r122, %r122, 64;
	setp.ne.s32 	%p12, %r124, 0;
	@%p12 bra 	$L__BB3_9;
	add.s32 	%r126, %r123, 1;
$L__BB3_11:
	setp.eq.s32 	%p13, %r9, 0;
	@%p13 bra 	$L__BB3_20;
	and.b32  	%r19, %r8, 7;
	setp.lt.u32 	%p14, %r9, 8;
	@%p14 bra 	$L__BB3_14;
	shl.b32 	%r82, %r126, 2;
	mov.u32 	%r83, shared;
	add.s32 	%r84, %r83, %r82;
	ld.shared.f32 	%f82, [%r84];
	max.f32 	%f83, %f200, %f82;
	ld.shared.f32 	%f84, [%r84+4];
	max.f32 	%f85, %f83, %f84;
	ld.shared.f32 	%f86, [%r84+8];
	max.f32 	%f87, %f85, %f86;
	ld.shared.f32 	%f88, [%r84+12];
	max.f32 	%f89, %f87, %f88;
	ld.shared.f32 	%f90, [%r84+16];
	max.f32 	%f91, %f89, %f90;
	ld.shared.f32 	%f92, [%r84+20];
	max.f32 	%f93, %f91, %f92;
	ld.shared.f32 	%f94, [%r84+24];
	max.f32 	%f95, %f93, %f94;
	ld.shared.f32 	%f96, [%r84+28];
	max.f32 	%f200, %f95, %f96;
	add.s32 	%r126, %r126, 8;
$L__BB3_14:
	setp.eq.s32 	%p15, %r19, 0;
	@%p15 bra 	$L__BB3_20;
	and.b32  	%r22, %r8, 3;
	setp.lt.u32 	%p16, %r19, 4;
	@%p16 bra 	$L__BB3_17;
	shl.b32 	%r85, %r126, 2;
	mov.u32 	%r86, shared;
	add.s32 	%r87, %r86, %r85;
	ld.shared.f32 	%f98, [%r87];
	max.f32 	%f99, %f200, %f98;
	ld.shared.f32 	%f100, [%r87+4];
	max.f32 	%f101, %f99, %f100;
	ld.shared.f32 	%f102, [%r87+8];
	max.f32 	%f103, %f101, %f102;
	ld.shared.f32 	%f104, [%r87+12];
	max.f32 	%f200, %f103, %f104;
	add.s32 	%r126, %r126, 4;
$L__BB3_17:
	setp.eq.s32 	%p17, %r22, 0;
	@%p17 bra 	$L__BB3_20;
	shl.b32 	%r88, %r126, 2;
	mov.u32 	%r89, shared;
	add.s32 	%r129, %r89, %r88;
	neg.s32 	%r128, %r22;
$L__BB3_19:
	.pragma "nounroll";
	ld.shared.f32 	%f105, [%r129];
	max.f32 	%f200, %f200, %f105;
	add.s32 	%r129, %r129, 4;
	add.s32 	%r128, %r128, 1;
	setp.ne.s32 	%p18, %r128, 0;
	@%p18 bra 	$L__BB3_19;
$L__BB3_20:
	st.shared.f32 	[shared], %f200;
$L__BB3_21:
	setp.ge.s32 	%p19, %r139, %r60;
	bar.sync 	0;
	mov.f32 	%f202, 0f00000000;
	@%p19 bra 	$L__BB3_24;
	mov.f32 	%f202, 0f00000000;
	ld.shared.f32 	%f18, [shared];
	mov.u32 	%r130, %r139;
$L__BB3_23:
	mul.wide.s32 	%rd10, %r130, 4;
	add.s64 	%rd11, %rd1, %rd10;
	ld.global.f32 	%f108, [%rd11];
	sub.f32 	%f109, %f108, %f18;
	fma.rn.f32 	%f110, %f109, 0f3BBB989D, 0f3F000000;
	cvt.sat.f32.f32 	%f111, %f110;
	mov.f32 	%f112, 0f4B400001;
	mov.f32 	%f113, 0f437C0000;
	fma.rm.f32 	%f114, %f111, %f113, %f112;
	add.f32 	%f115, %f114, 0fCB40007F;
	neg.f32 	%f116, %f115;
	fma.rn.f32 	%f117, %f109, 0f3FB8AA3B, %f116;
	fma.rn.f32 	%f118, %f109, 0f32A57060, %f117;
	mov.b32 	%r90, %f114;
	shl.b32 	%r91, %r90, 23;
	mov.b32 	%f119, %r91;
	ex2.approx.ftz.f32 	%f120, %f118;
	mul.f32 	%f121, %f120, %f119;
	add.f32 	%f202, %f202, %f121;
	add.s64 	%rd12, %rd2, %rd10;
	st.global.f32 	[%rd12], %f121;
	add.s32 	%r130, %r130, %r4;
	setp.lt.s32 	%p20, %r130, %r60;
	@%p20 bra 	$L__BB3_23;
$L__BB3_24:
	shl.b32 	%r92, %r5, 2;
	mov.u32 	%r93, shared;
	add.s32 	%r33, %r93, %r92;
	setp.ne.s32 	%p21, %r3, 0;
	mov.b32 	%r94, %f202;
	shfl.sync.down.b32	%r95|%p22, %r94, 16, 31, -1;
	mov.b32 	%f122, %r95;
	add.f32 	%f123, %f202, %f122;
	mov.b32 	%r96, %f123;
	shfl.sync.down.b32	%r97|%p23, %r96, 8, 31, -1;
	mov.b32 	%f124, %r97;
	add.f32 	%f125, %f123, %f124;
	mov.b32 	%r98, %f125;
	shfl.sync.down.b32	%r99|%p24, %r98, 4, 31, -1;
	mov.b32 	%f126, %r99;
	add.f32 	%f127, %f125, %f126;
	mov.b32 	%r100, %f127;
	shfl.sync.down.b32	%r101|%p25, %r100, 2, 31, -1;
	mov.b32 	%f128, %r101;
	add.f32 	%f129, %f127, %f128;
	mov.b32 	%r102, %f129;
	shfl.sync.down.b32	%r103|%p26, %r102, 1, 31, -1;
	mov.b32 	%f130, %r103;
	add.f32 	%f211, %f129, %f130;
	@%p21 bra 	$L__BB3_26;
	shl.b32 	%r104, %r2, 2;
	add.s32 	%r105, %r33, %r104;
	st.shared.f32 	[%r105], %f211;
$L__BB3_26:
	setp.ne.s32 	%p27, %r139, 0;
	bar.sync 	0;
	@%p27 bra 	$L__BB3_42;
	setp.lt.u32 	%p28, %r4, 64;
	@%p28 bra 	$L__BB3_41;
	add.s32 	%r34, %r5, -1;
	add.s32 	%r107, %r5, -2;
	and.b32  	%r35, %r34, 15;
	setp.lt.u32 	%p29, %r107, 15;
	mov.b32 	%r135, 1;
	@%p29 bra 	$L__BB3_32;
	and.b32  	%r109, %r34, -16;
	neg.s32 	%r133, %r109;
	add.s32 	%r112, %r92, %r93;
	add.s32 	%r131, %r112, 32;
	mov.b32 	%r132, 0;
$L__BB3_30:
	.pragma "nounroll";
	ld.shared.f32 	%f132, [%r131+-28];
	add.f32 	%f133, %f211, %f132;
	ld.shared.f32 	%f134, [%r131+-24];
	add.f32 	%f135, %f133, %f134;
	ld.shared.f32 	%f136, [%r131+-20];
	add.f32 	%f137, %f135, %f136;
	ld.shared.f32 	%f138, [%r131+-16];
	add.f32 	%f139, %f137, %f138;
	ld.shared.f32 	%f140, [%r131+-12];
	add.f32 	%f141, %f139, %f140;
	ld.shared.f32 	%f142, [%r131+-8];
	add.f32 	%f143, %f141, %f142;
	ld.shared.f32 	%f144, [%r131+-4];
	add.f32 	%f145, %f143, %f144;
	ld.shared.f32 	%f146, [%r131];
	add.f32 	%f147, %f145, %f146;
	ld.shared.f32 	%f148, [%r131+4];
	add.f32 	%f149, %f147, %f148;
	ld.shared.f32 	%f150, [%r131+8];
	add.f32 	%f151, %f149, %f150;
	ld.shared.f32 	%f152, [%r131+12];
	add.f32 	%f153, %f151, %f152;
	ld.shared.f32 	%f154, [%r131+16];
	add.f32 	%f155, %f153, %f154;
	ld.shared.f32 	%f156, [%r131+20];
	add.f32 	%f157, %f155, %f156;
	ld.shared.f32 	%f158, [%r131+24];
	add.f32 	%f159, %f157, %f158;
	ld.shared.f32 	%f160, [%r131+28];
	add.f32 	%f161, %f159, %f160;
	ld.shared.f32 	%f162, [%r131+32];
	add.f32 	%f211, %f161, %f162;
	add.s32 	%r133, %r133, 16;
	add.s32 	%r132, %r132, 16;
	add.s32 	%r131, %r131, 64;
	setp.ne.s32 	%p30, %r133, 0;
	@%p30 bra 	$L__BB3_30;
	add.s32 	%r135, %r132, 1;
$L__BB3_32:
	setp.eq.s32 	%p31, %r35, 0;
	@%p31 bra 	$L__BB3_41;
	and.b32  	%r46, %r34, 7;
	setp.lt.u32 	%p32, %r35, 8;
	@%p32 bra 	$L__BB3_35;
	shl.b32 	%r113, %r135, 2;
	add.s32 	%r114, %r33, %r113;
	ld.shared.f32 	%f164, [%r114];
	add.f32 	%f165, %f211, %f164;
	ld.shared.f32 	%f166, [%r114+4];
	add.f32 	%f167, %f165, %f166;
	ld.shared.f32 	%f168, [%r114+8];
	add.f32 	%f169, %f167, %f168;
	ld.shared.f32 	%f170, [%r114+12];
	add.f32 	%f171, %f169, %f170;
	ld.shared.f32 	%f172, [%r114+16];
	add.f32 	%f173, %f171, %f172;
	ld.shared.f32 	%f174, [%r114+20];
	add.f32 	%f175, %f173, %f174;
	ld.shared.f32 	%f176, [%r114+24];
	add.f32 	%f177, %f175, %f176;
	ld.shared.f32 	%f178, [%r114+28];
	add.f32 	%f211, %f177, %f178;
	add.s32 	%r135, %r135, 8;
$L__BB3_35:
	setp.eq.s32 	%p33, %r46, 0;
	@%p33 bra 	$L__BB3_41;
	and.b32  	%r49, %r34, 3;
	setp.lt.u32 	%p34, %r46, 4;
	@%p34 bra 	$L__BB3_38;
	shl.b32 	%r115, %r135, 2;
	add.s32 	%r116, %r33, %r115;
	ld.shared.f32 	%f180, [%r116];
	add.f32 	%f181, %f211, %f180;
	ld.shared.f32 	%f182, [%r116+4];
	add.f32 	%f183, %f181, %f182;
	ld.shared.f32 	%f184, [%r116+8];
	add.f32 	%f185, %f183, %f184;
	ld.shared.f32 	%f186, [%r116+12];
	add.f32 	%f211, %f185, %f186;
	add.s32 	%r135, %r135, 4;
$L__BB3_38:
	setp.eq.s32 	%p35, %r49, 0;
	@%p35 bra 	$L__BB3_41;
	shl.b32 	%r117, %r135, 2;
	add.s32 	%r119, %r117, %r92;
	add.s32 	%r138, %r93, %r119;
	neg.s32 	%r137, %r49;
$L__BB3_40:
	.pragma "nounroll";
	ld.shared.f32 	%f187, [%r138];
	add.f32 	%f211, %f211, %f187;
	add.s32 	%r138, %r138, 4;
	add.s32 	%r137, %r137, 1;
	setp.ne.s32 	%p36, %r137, 0;
	@%p36 bra 	$L__BB3_40;
$L__BB3_41:
	st.shared.f32 	[%r33], %f211;
$L__BB3_42:
	setp.ge.s32 	%p37, %r139, %r60;
	bar.sync 	0;
	@%p37 bra 	$L__BB3_45;
	ld.shared.f32 	%f36, [%r33];
$L__BB3_44:
	mul.wide.s32 	%rd13, %r139, 4;
	add.s64 	%rd14, %rd2, %rd13;
	ld.global.f32 	%f188, [%rd14];
	div.rn.f32 	%f189, %f188, %f36;
	st.global.f32 	[%rd14], %f189;
	add.s32 	%r139, %r139, %r4;
	setp.lt.s32 	%p38, %r139, %r60;
	@%p38 bra 	$L__BB3_44;
$L__BB3_45:
	ret;

}


// ===== COMPILED SASS (sm_100) =====

	.target	sm_100

	.elftype	@"ET_EXEC"


//--------------------- .note.nv.tkinfo           --------------------------
	.section	.note.nv.tkinfo,"",@"SHT_NOTE"
	.sectionflags	@"SHF_NOTE_NV_TKINFO"
	.tkinfo
        /*0018*/ 	.word	0x00000002
        /*0030*/ 	.string	""
        /*0030*/ 	.string	"ptxas"
        /*0030*/ 	.string	"Cuda compilation tools, release 13.0, V13.0.88"
        /*0030*/ 	.string	"Build cuda_13.0.r13.0/compiler.36424714_0"
        /*0030*/ 	.string	"-arch sm_100 -m 64 "



//--------------------- .note.nv.cuinfo           --------------------------
	.section	.note.nv.cuinfo,"",@"SHT_NOTE"
	.sectionflags	@"SHF_NOTE_NV_CUINFO"
        /*0018*/ 	.short	0x0002
        /*001a*/ 	.short	0x0064
        /*001c*/ 	.short	0x0082
	.zero		2


//--------------------- .nv.info                  --------------------------
	.section	.nv.info,"",@"SHT_CUDA_INFO"
	.align	4


	//----- nvinfo : EIATTR_REGCOUNT
	.align		4
        /*0000*/ 	.byte	0x04, 0x2f
        /*0002*/ 	.short	(.L_1 - .L_0)
	.align		4
.L_0:
        /*0004*/ 	.word	index@(_Z24softmax_forward_kernel_1PfPKfii)
        /*0008*/ 	.word	0x00000020


	//----- nvinfo : EIATTR_FRAME_SIZE
	.align		4
.L_1:
        /*000c*/ 	.byte	0x04, 0x11
        /*000e*/ 	.short	(.L_3 - .L_2)
	.align		4
.L_2:
        /*0010*/ 	.word	index@($__internal_3_$__cuda_sm3x_div_rn_noftz_f32_slowpath)
        /*0014*/ 	.word	0x00000000


	//----- nvinfo : EIATTR_FRAME_SIZE
	.align		4
.L_3:
        /*0018*/ 	.byte	0x04, 0x11
        /*001a*/ 	.short	(.L_5 - .L_4)
	.align		4
.L_4:
        /*001c*/ 	.word	index@(_Z24softmax_forward_kernel_1PfPKfii)
        /*0020*/ 	.word	0x00000000


	//----- nvinfo : EIATTR_REGCOUNT
	.align		4
.L_5:
        /*0024*/ 	.byte	0x04, 0x2f
        /*0026*/ 	.short	(.L_7 - .L_6)
	.align		4
.L_6:
        /*0028*/ 	.word	index@(_Z24softmax_forward_kernel_2PfPKfii)
        /*002c*/ 	.word	0x00000014


	//----- nvinfo : EIATTR_FRAME_SIZE
	.align		4
.L_7:
        /*0030*/ 	.byte	0x04, 0x11
        /*0032*/ 	.short	(.L_9 - .L_8)
	.align		4
.L_8:
        /*0034*/ 	.word	index@($__internal_2_$__cuda_sm3x_div_rn_noftz_f32_slowpath)
        /*0038*/ 	.word	0x00000000


	//----- nvinfo : EIATTR_FRAME_SIZE
	.align		4
.L_9:
        /*003c*/ 	.byte	0x04, 0x11
        /*003e*/ 	.short	(.L_11 - .L_10)
	.align		4
.L_10:
        /*0040*/ 	.word	index@(_Z24softmax_forward_kernel_2PfPKfii)
        /*0044*/ 	.word	0x00000000


	//----- nvinfo : EIATTR_REGCOUNT
	.align		4
.L_11:
        /*0048*/ 	.byte	0x04, 0x2f
        /*004a*/ 	.short	(.L_13 - .L_12)
	.align		4
.L_12:
        /*004c*/ 	.word	index@(_Z24softmax_forward_kernel_3PfPKfii)
        /*0050*/ 	.word	0x00000014


	//----- nvinfo : EIATTR_FRAME_SIZE
	.align		4
.L_13:
        /*0054*/ 	.byte	0x04, 0x11
        /*0056*/ 	.short	(.L_15 - .L_14)
	.align		4
.L_14:
        /*0058*/ 	.word	index@($__internal_1_$__cuda_sm3x_div_rn_noftz_f32_slowpath)
        /*005c*/ 	.word	0x00000000


	//----- nvinfo : EIATTR_FRAME_SIZE
	.align		4
.L_15:
        /*0060*/ 	.byte	0x04, 0x11
        /*0062*/ 	.short	(.L_17 - .L_16)
	.align		4
.L_16:
        /*0064*/ 	.word	index@(_Z24softmax_forward_kernel_3PfPKfii)
        /*0068*/ 	.word	0x00000000


	//----- nvinfo : EIATTR_REGCOUNT
	.align		4
.L_17:
        /*006c*/ 	.byte	0x04, 0x2f
        /*006e*/ 	.short	(.L_19 - .L_18)
	.align		4
.L_18:
        /*0070*/ 	.word	index@(_Z24softmax_forward_kernel_4PfPKfii)
        /*0074*/ 	.word	0x0000001f


	//----- nvinfo : EIATTR_FRAME_SIZE
	.align		4
.L_19:
        /*0078*/ 	.byte	0x04, 0x11
        /*007a*/ 	.short	(.L_21 - .L_20)
	.align		4
.L_20:
        /*007c*/ 	.word	index@($__internal_0_$__cuda_sm3x_div_rn_noftz_f32_slowpath)
        /*0080*/ 	.word	0x00000000


	//----- nvinfo : EIATTR_FRAME_SIZE
	.align		4
.L_21:
        /*0084*/ 	.byte	0x04, 0x11
        /*0086*/ 	.short	(.L_23 - .L_22)
	.align		4
.L_22:
        /*0088*/ 	.word	index@(_Z24softmax_forward_kernel_4PfPKfii)
        /*008c*/ 	.word	0x00000000


	//----- nvinfo : EIATTR_MIN_STACK_SIZE
	.align		4
.L_23:
        /*0090*/ 	.byte	0x04, 0x12
        /*0092*/ 	.short	(.L_25 - .L_24)
	.align		4
.L_24:
        /*0094*/ 	.word	index@(_Z24softmax_forward_kernel_4PfPKfii)
        /*0098*/ 	.word	0x00000000


	//----- nvinfo : EIATTR_MIN_STACK_SIZE
	.align		4
.L_25:
        /*009c*/ 	.byte	0x04, 0x12
        /*009e*/ 	.short	(.L_27 - .L_26)
	.align		4
.L_26:
        /*00a0*/ 	.word	index@(_Z24softmax_forward_kernel_3PfPKfii)
        /*00a4*/ 	.word	0x00000000


	//----- nvinfo : EIATTR_MIN_STACK_SIZE
	.align		4
.L_27:
        /*00a8*/ 	.byte	0x04, 0x12
        /*00aa*/ 	.short	(.L_29 - .L_28)
	.align		4
.L_28:
        /*00ac*/ 	.word	index@(_Z24softmax_forward_kernel_2PfPKfii)
        /*00b0*/ 	.word	0x00000000


	//----- nvinfo : EIATTR_MIN_STACK_SIZE
	.align		4
.L_29:
        /*00b4*/ 	.byte	0x04, 0x12
        /*00b6*/ 	.short	(.L_31 - .L_30)
	.align		4
.L_30:
        /*00b8*/ 	.word	index@(_Z24softmax_forward_kernel_1PfPKfii)
        /*00bc*/ 	.word	0x00000000
.L_31:


//--------------------- .nv.compat                --------------------------
	.section	.nv.compat,"",@"SHT_CUDA_COMPAT_INFO"
	.align	4
        /*0000*/ 	.byte	0x02, 0x09, 0x00, 0x00, 0x02, 0x02, 0x01, 0x00, 0x02, 0x05, 0x05, 0x00, 0x03, 0x07, 0x01, 0x01
        /*0010*/ 	.byte	0x02, 0x03, 0x00, 0x00, 0x02, 0x06, 0x01, 0x00, 0x04, 0x0b, 0x08, 0x00, 0x01, 0x00, 0x00, 0x00
        /*0020*/ 	.byte	0x00, 0x00, 0x00, 0x00


//--------------------- .nv.info._Z24softmax_forward_kernel_4PfPKfii --------------------------
	.section	.nv.info._Z24softmax_forward_kernel_4PfPKfii,"",@"SHT_CUDA_INFO"
	.sectionflags	@""
	.align	4


	//----- nvinfo : EIATTR_CUDA_API_VERSION
	.align		4
        /*0000*/ 	.byte	0x04, 0x37
        /*0002*/ 	.short	(.L_33 - .L_32)
.L_32:
        /*0004*/ 	.word	0x00000082


	//----- nvinfo : EIATTR_KPARAM_INFO
	.align		4
.L_33:
        /*0008*/ 	.byte	0x04, 0x17
        /*000a*/ 	.short	(.L_35 - .L_34)
.L_34:
        /*000c*/ 	.word	0x00000000
        /*0010*/ 	.short	0x0003
        /*0012*/ 	.short	0x0014
        /*0014*/ 	.byte	0x00, 0xf0, 0x11, 0x00


	//----- nvinfo : EIATTR_KPARAM_INFO
	.align		4
.L_35:
        /*0018*/ 	.byte	0x04, 0x17
        /*001a*/ 	.short	(.L_37 - .L_36)
.L_36:
        /*001c*/ 	.word	0x00000000
        /*0020*/ 	.short	0x0002
        /*0022*/ 	.short	0x0010
        /*0024*/ 	.byte	0x00, 0xf0, 0x11, 0x00


	//----- nvinfo : EIATTR_KPARAM_INFO
	.align		4
.L_37:
        /*0028*/ 	.byte	0x04, 0x17
        /*002a*/ 	.short	(.L_39 - .L_38)
.L_38:
        /*002c*/ 	.word	0x00000000
        /*0030*/ 	.short	0x0001
        /*0032*/ 	.short	0x0008
        /*0034*/ 	.byte	0x00, 0xf5, 0x21, 0x00


	//----- nvinfo : EIATTR_KPARAM_INFO
	.align		4
.L_39:
        /*0038*/ 	.byte	0x04, 0x17
        /*003a*/ 	.short	(.L_41 - .L_40)
.L_40:
        /*003c*/ 	.word	0x00000000
        /*0040*/ 	.short	0x0000
        /*0042*/ 	.short	0x0000
        /*0044*/ 	.byte	0x00, 0xf5, 0x21, 0x00


	//----- nvinfo : EIATTR_SPARSE_MMA_MASK
	.align		4
.L_41:
        /*0048*/ 	.byte	0x03, 0x50
        /*004a*/ 	.short	0x0000


	//----- nvinfo : EIATTR_MAXREG_COUNT
	.align		4
        /*004c*/ 	.byte	0x03, 0x1b
        /*004e*/ 	.short	0x00ff


	//----- nvinfo : EIATTR_NUM_BARRIERS
	.align		4
        /*0050*/ 	.byte	0x02, 0x4c
        /*0052*/ 	.byte	0x01
	.zero		1


	//----- nvinfo : EIATTR_MERCURY_ISA_VERSION
	.align		4
        /*0054*/ 	.byte	0x03, 0x5f
        /*0056*/ 	.short	0x0101


	//----- nvinfo : EIATTR_UNUSED_LOAD_BYTE_OFFSET
	.align		4
        /*0058*/ 	.byte	0x04, 0x44
        /*005a*/ 	.short	(.L_43 - .L_42)


	//   ....[0]....
.L_42:
        /*005c*/ 	.word	0x000003e0
        /*0060*/ 	.word	0x0000fff0


	//----- nvinfo : EIATTR_COOP_GROUP_MASK_REGIDS
	.align		4
.L_43:
        /*0064*/ 	.byte	0x04, 0x29
        /*0066*/ 	.short	(.L_45 - .L_44)


	//   ....[0]....
.L_44:
        /*0068*/ 	.word	0xffffffff


	//   ....[1]....
        /*006c*/ 	.word	0xffffffff


	//   ....[2]....
        /*0070*/ 	.word	0xffffffff


	//   ....[3]....
        /*0074*/ 	.word	0xffffffff


	//   ....[4]....
        /*0078*/ 	.word	0xffffffff


	//   ....[5]....
        /*007c*/ 	.word	0xffffffff


	//   ....[6]....
        /*0080*/ 	.word	0xffffffff


	//   ....[7]....
        /*0084*/ 	.word	0xffffffff


	//   ....[8]....
        /*0088*/ 	.word	0xffffffff


	//   ....[9]....
        /*008c*/ 	.word	0xffffffff


	//----- nvinfo : EIATTR_COOP_GROUP_INSTR_OFFSETS
	.align		4
.L_45:
        /*0090*/ 	.byte	0x04, 0x28
        /*0092*/ 	.short	(.L_47 - .L_46)


	//   ....[0]....
.L_46:
        /*0094*/ 	.word	0x00000160


	//   ....[1]....
        /*0098*/ 	.word	0x000001b0


	//   ....[2]....
        /*009c*/ 	.word	0x000001d0


	//   ....[3]....
        /*00a0*/ 	.word	0x00000210


	//   ....[4]....
        /*00a4*/ 	.word	0x00000270


	//   ....[5]....
        /*00a8*/ 	.word	0x00000a80


	//   ....[6]....
        /*00ac*/ 	.word	0x00000ae0


	//   ....[7]....
        /*00b0*/ 	.word	0x00000b00


	//   ....[8]....
        /*00b4*/ 	.word	0x00000b20


	//   ....[9]....
        /*00b8*/ 	.word	0x00000b50


	//----- nvinfo : EIATTR_VRC_CTA_INIT_COUNT
	.align		4
.L_47:
        /*00bc*/ 	.byte	0x02, 0x4a
	.zero		1
	.zero		1


	//----- nvinfo : EIATTR_EXIT_INSTR_OFFSETS
	.align		4
        /*00c0*/ 	.byte	0x04, 0x1c
        /*00c2*/ 	.short	(.L_49 - .L_48)


	//   ....[0]....
.L_48:
        /*00c4*/ 	.word	0x00001240


	//   ....[1]....
        /*00c8*/ 	.word	0x000013a0


	//----- nvinfo : EIATTR_CRS_STACK_SIZE
	.align		4
.L_49:
        /*00cc*/ 	.byte	0x04, 0x1e
        /*00ce*/ 	.short	(.L_51 - .L_50)
.L_50:
        /*00d0*/ 	.word	0x00000000


	//----- nvinfo : EIATTR_CBANK_PARAM_SIZE
	.align		4
.L_51:
        /*00d4*/ 	.byte	0x03, 0x19
        /*00d6*/ 	.short	0x0018


	//----- nvinfo : EIATTR_PARAM_CBANK
	.align		4
        /*00d8*/ 	.byte	0x04, 0x0a
        /*00da*/ 	.short	(.L_53 - .L_52)
	.align		4
.L_52:
        /*00dc*/ 	.word	index@(.nv.constant0._Z24softmax_forward_kernel_4PfPKfii)
        /*00e0*/ 	.short	0x0380
        /*00e2*/ 	.short	0x0018


	//----- nvinfo : EIATTR_SW_WAR
	.align		4
.L_53:
        /*00e4*/ 	.byte	0x04, 0x36
        /*00e6*/ 	.short	(.L_55 - .L_54)
.L_54:
        /*00e8*/ 	.word	0x00000008
.L_55:


//--------------------- .nv.info._Z24softmax_forward_kernel_3PfPKfii --------------------------
	.section	.nv.info._Z24softmax_forward_kernel_3PfPKfii,"",@"SHT_CUDA_INFO"
	.sectionflags	@""
	.align	4


	//----- nvinfo : EIATTR_CUDA_API_VERSION
	.align		4
        /*0000*/ 	.byte	0x04, 0x37
        /*0002*/ 	.short	(.L_57 - .L_56)
.L_56:
        /*0004*/ 	.word	0x00000082


	//----- nvinfo : EIATTR_KPARAM_INFO
	.align		4
.L_57:
        /*0008*/ 	.byte	0x04, 0x17
        /*000a*/ 	.short	(.L_59 - .L_58)
.L_58:
        /*000c*/ 	.word	0x00000000
        /*0010*/ 	.short	0x0003
        /*0012*/ 	.short	0x0014
        /*0014*/ 	.byte	0x00, 0xf0, 0x11, 0x00


	//----- nvinfo : EIATTR_KPARAM_INFO
	.align		4
.L_59:
        /*0018*/ 	.byte	0x04, 0x17
        /*001a*/ 	.short	(.L_61 - .L_60)
.L_60:
        /*001c*/ 	.word	0x00000000
        /*0020*/ 	.short	0x0002
        /*0022*/ 	.short	0x0010
        /*0024*/ 	.byte	0x00, 0xf0, 0x11, 0x00


	//----- nvinfo : EIATTR_KPARAM_INFO
	.align		4
.L_61:
        /*0028*/ 	.byte	0x04, 0x17
        /*002a*/ 	.short	(.L_63 - .L_62)
.L_62:
        /*002c*/ 	.word	0x00000000
        /*0030*/ 	.short	0x0001
        /*0032*/ 	.short	0x0008
        /*0034*/ 	.byte	0x00, 0xf5, 0x21, 0x00


	//----- nvinfo : EIATTR_KPARAM_INFO
	.align		4
.L_63:
        /*0038*/ 	.byte	0x04, 0x17
        /*003a*/ 	.short	(.L_65 - .L_64)
.L_64:
        /*003c*/ 	.word	0x00000000
        /*0040*/ 	.short	0x0000
        /*0042*/ 	.short	0x0000
        /*0044*/ 	.byte	0x00, 0xf5, 0x21, 0x00


	//----- nvinfo : EIATTR_SPARSE_MMA_MASK
	.align		4
.L_65:
        /*0048*/ 	.byte	0x03, 0x50
        /*004a*/ 	.short	0x0000


	//----- nvinfo : EIATTR_MAXREG_COUNT
	.align		4
        /*004c*/ 	.byte	0x03, 0x1b
        /*004e*/ 	.short	0x00ff


	//----- nvinfo : EIATTR_MERCURY_ISA_VERSION
	.align		4
        /*0050*/ 	.byte	0x03, 0x5f
        /*0052*/ 	.short	0x0101


	//----- nvinfo : EIATTR_COOP_GROUP_MASK_REGIDS
	.align		4
        /*0054*/ 	.byte	0x04, 0x29
        /*0056*/ 	.short	(.L_67 - .L_66)


	//   ....[0]....
.L_66:
        /*0058*/ 	.word	0xffffffff


	//   ....[1]....
        /*005c*/ 	.word	0xffffffff


	//   ....[2]....
        /*0060*/ 	.word	0xffffffff


	//   ....[3]....
        /*0064*/ 	.word	0xffffffff


	//   ....[4]....
        /*0068*/ 	.word	0xffffffff


	//   ....[5]....
        /*006c*/ 	.word	0xffffffff


	//   ....[6]....
        /*0070*/ 	.word	0xffffffff


	//   ....[7]....
        /*0074*/ 	.word	0xffffffff


	//   ....[8]....
        /*0078*/ 	.word	0xffffffff


	//   ....[9]....
        /*007c*/ 	.word	0xffffffff


	//   ....[10]....
        /*0080*/ 	.word	0xffffffff


	//   ....[11]....
        /*0084*/ 	.word	0xffffffff


	//----- nvinfo : EIATTR_COOP_GROUP_INSTR_OFFSETS
	.align		4
.L_67:
        /*0088*/ 	.byte	0x04, 0x28
        /*008a*/ 	.short	(.L_69 - .L_68)


	//   ....[0]....
.L_68:
        /*008c*/ 	.word	0x00000170


	//   ....[1]....
        /*0090*/ 	.word	0x000001c0


	//   ....[2]....
        /*0094*/ 	.word	0x000001e0


	//   ....[3]....
        /*0098*/ 	.word	0x00000200


	//   ....[4]....
        /*009c*/ 	.word	0x00000230


	//   ....[5]....
        /*00a0*/ 	.word	0x00000260


	//   ....[6]....
        /*00a4*/ 	.word	0x000003f0


	//   ....[7]....
        /*00a8*/ 	.word	0x00000420


	//   ....[8]....
        /*00ac*/ 	.word	0x00000440


	//   ....[9]....
        /*00b0*/ 	.word	0x00000460


	//   ....[10]....
        /*00b4*/ 	.word	0x00000480


	//   ....[11]....
        /*00b8*/ 	.word	0x000004a0


	//----- nvinfo : EIATTR_VRC_CTA_INIT_COUNT
	.align		4
.L_69:
        /*00bc*/ 	.byte	0x02, 0x4a
	.zero		1
	.zero		1


	//----- nvinfo : EIATTR_EXIT_INSTR_OFFSETS
	.align		4
        /*00c0*/ 	.byte	0x04, 0x1c
        /*00c2*/ 	.short	(.L_71 - .L_70)


	//   ....[0]....
.L_70:
        /*00c4*/ 	.word	0x000004b0


	//   ....[1]....
        /*00c8*/ 	.word	0x00000610


	//----- nvinfo : EIATTR_CRS_STACK_SIZE
	.align		4
.L_71:
        /*00cc*/ 	.byte	0x04, 0x1e
        /*00ce*/ 	.short	(.L_73 - .L_72)
.L_72:
        /*00d0*/ 	.word	0x00000000


	//----- nvinfo : EIATTR_CBANK_PARAM_SIZE
	.align		4
.L_73:
        /*00d4*/ 	.byte	0x03, 0x19
        /*00d6*/ 	.short	0x0018


	//----- nvinfo : EIATTR_PARAM_CBANK
	.align		4
        /*00d8*/ 	.byte	0x04, 0x0a
        /*00da*/ 	.short	(.L_75 - .L_74)
	.align		4
.L_74:
        /*00dc*/ 	.word	index@(.nv.constant0._Z24softmax_forward_kernel_3PfPKfii)
        /*00e0*/ 	.short	0x0380
        /*00e2*/ 	.short	0x0018


	//----- nvinfo : EIATTR_SW_WAR
	.align		4
.L_75:
        /*00e4*/ 	.byte	0x04, 0x36
        /*00e6*/ 	.short	(.L_77 - .L_76)
.L_76:
        /*00e8*/ 	.word	0x00000008
.L_77:


//--------------------- .nv.info._Z24softmax_forward_kernel_2PfPKfii --------------------------
	.section	.nv.info._Z24softmax_forward_kernel_2PfPKfii,"",@"SHT_CUDA_INFO"
	.sectionflags	@""
	.align	4


	//----- nvinfo : EIATTR_CUDA_API_VERSION
	.align		4
        /*0000*/ 	.byte	0x04, 0x37
        /*0002*/ 	.short	(.L_79 - .L_78)
.L_78:
        /*0004*/ 	.word	0x00000082


	//----- nvinfo : EIATTR_KPARAM_INFO
	.align		4
.L_79:
        /*0008*/ 	.byte	0x04, 0x17
        /*000a*/ 	.short	(.L_81 - .L_80)
.L_80:
        /*000c*/ 	.word	0x00000000
        /*0010*/ 	.short	0x0003
        /*0012*/ 	.short	0x0014
        /*0014*/ 	.byte	0x00, 0xf0, 0x11, 0x00


	//----- nvinfo : EIATTR_KPARAM_INFO
	.align		4
.L_81:
        /*0018*/ 	.byte	0x04, 0x17
        /*001a*/ 	.short	(.L_83 - .L_82)
.L_82:
        /*001c*/ 	.word	0x00000000
        /*0020*/ 	.short	0x0002
        /*0022*/ 	.short	0x0010
        /*0024*/ 	.byte	0x00, 0xf0, 0x11, 0x00


	//----- nvinfo : EIATTR_KPARAM_INFO
	.align		4
.L_83:
        /*0028*/ 	.byte	0x04, 0x17
        /*002a*/ 	.short	(.L_85 - .L_84)
.L_84:
        /*002c*/ 	.word	0x00000000
        /*0030*/ 	.short	0x0001
        /*0032*/ 	.short	0x0008
        /*0034*/ 	.byte	0x00, 0xf5, 0x21, 0x00


	//----- nvinfo : EIATTR_KPARAM_INFO
	.align		4
.L_85:
        /*0038*/ 	.byte	0x04, 0x17
        /*003a*/ 	.short	(.L_87 - .L_86)
.L_86:
        /*003c*/ 	.word	0x00000000
        /*0040*/ 	.short	0x0000
        /*0042*/ 	.short	0x0000
        /*0044*/ 	.byte	0x00, 0xf5, 0x21, 0x00


	//----- nvinfo : EIATTR_SPARSE_MMA_MASK
	.align		4
.L_87:
        /*0048*/ 	.byte	0x03, 0x50
        /*004a*/ 	.short	0x0000


	//----- nvinfo : EIATTR_MAXREG_COUNT
	.align		4
        /*004c*/ 	.byte	0x03, 0x1b
        /*004e*/ 	.short	0x00ff


	//----- nvinfo : EIATTR_NUM_BARRIERS
	.align		4
        /*0050*/ 	.byte	0x02, 0x4c
        /*0052*/ 	.byte	0x01
	.zero		1


	//----- nvinfo : EIATTR_MERCURY_ISA_VERSION
	.align		4
        /*0054*/ 	.byte	0x03, 0x5f
        /*0056*/ 	.short	0x0101


	//----- nvinfo : EIATTR_VRC_CTA_INIT_COUNT
	.align		4
        /*0058*/ 	.byte	0x02, 0x4a
	.zero		1
	.zero		1


	//----- nvinfo : EIATTR_EXIT_INSTR_OFFSETS
	.align		4
        /*005c*/ 	.byte	0x04, 0x1c
        /*005e*/ 	.short	(.L_89 - .L_88)


	//   ....[0]....
.L_88:
        /*0060*/ 	.word	0x000005f0


	//   ....[1]....
        /*0064*/ 	.word	0x00000780


	//----- nvinfo : EIATTR_CRS_STACK_SIZE
	.align		4
.L_89:
        /*0068*/ 	.byte	0x04, 0x1e
        /*006a*/ 	.short	(.L_91 - .L_90)
.L_90:
        /*006c*/ 	.word	0x00000000


	//----- nvinfo : EIATTR_CBANK_PARAM_SIZE
	.align		4
.L_91:
        /*0070*/ 	.byte	0x03, 0x19
        /*0072*/ 	.short	0x0018


	//----- nvinfo : EIATTR_PARAM_CBANK
	.align		4
        /*0074*/ 	.byte	0x04, 0x0a
        /*0076*/ 	.short	(.L_93 - .L_92)
	.align		4
.L_92:
        /*0078*/ 	.word	index@(.nv.constant0._Z24softmax_forward_kernel_2PfPKfii)
        /*007c*/ 	.short	0x0380
        /*007e*/ 	.short	0x0018


	//----- nvinfo : EIATTR_SW_WAR
	.align		4
.L_93:
        /*0080*/ 	.byte	0x04, 0x36
        /*0082*/ 	.short	(.L_95 - .L_94)
.L_94:
        /*0084*/ 	.word	0x00000008
.L_95:


//--------------------- .nv.info._Z24softmax_forward_kernel_1PfPKfii --------------------------
	.section	.nv.info._Z24softmax_forward_kernel_1PfPKfii,"",@"SHT_CUDA_INFO"
	.sectionflags	@""
	.align	4


	//----- nvinfo : EIATTR_CUDA_API_VERSION
	.align		4
        /*0000*/ 	.byte	0x04, 0x37
        /*0002*/ 	.short	(.L_97 - .L_96)
.L_96:
        /*0004*/ 	.word	0x00000082


	//----- nvinfo : EIATTR_KPARAM_INFO
	.align		4
.L_97:
        /*0008*/ 	.byte	0x04, 0x17
        /*000a*/ 	.short	(.L_99 - .L_98)
.L_98:
        /*000c*/ 	.word	0x00000000
        /*0010*/ 	.short	0x0003
        /*0012*/ 	.short	0x0014
        /*0014*/ 	.byte	0x00, 0xf0, 0x11, 0x00


	//----- nvinfo : EIATTR_KPARAM_INFO
	.align		4
.L_99:
        /*0018*/ 	.byte	0x04, 0x17
        /*001a*/ 	.short	(.L_101 - .L_100)
.L_100:
        /*001c*/ 	.word	0x00000000
        /*0020*/ 	.short	0x0002
        /*0022*/ 	.short	0x0010
        /*0024*/ 	.byte	0x00, 0xf0, 0x11, 0x00


	//----- nvinfo : EIATTR_KPARAM_INFO
	.align		4
.L_101:
        /*0028*/ 	.byte	0x04, 0x17
        /*002a*/ 	.short	(.L_103 - .L_102)
.L_102:
        /*002c*/ 	.word	0x00000000
        /*0030*/ 	.short	0x0001
        /*0032*/ 	.short	0x0008
        /*0034*/ 	.byte	0x00, 0xf5, 0x21, 0x00


	//----- nvinfo : EIATTR_KPARAM_INFO
	.align		4
.L_103:
        /*0038*/ 	.byte	0x04, 0x17
        /*003a*/ 	.short	(.L_105 - .L_104)
.L_104:
        /*003c*/ 	.word	0x00000000
        /*0040*/ 	.short	0x0000
        /*0042*/ 	.short	0x0000
        /*0044*/ 	.byte	0x00, 0xf5, 0x21, 0x00


	//----- nvinfo : EIATTR_SPARSE_MMA_MASK
	.align		4
.L_105:
        /*0048*/ 	.byte	0x03, 0x50
        /*004a*/ 	.short	0x0000


	//----- nvinfo : EIATTR_MAXREG_COUNT
	.align		4
        /*004c*/ 	.byte	0x03, 0x1b
        /*004e*/ 	.short	0x00ff


	//----- nvinfo : EIATTR_MERCURY_ISA_VERSION
	.align		4
        /*0050*/ 	.byte	0x03, 0x5f
        /*0052*/ 	.short	0x0101


	//----- nvinfo : EIATTR_VRC_CTA_INIT_COUNT
	.align		4
        /*0054*/ 	.byte	0x02, 0x4a
	.zero		1
	.zero		1


	//----- nvinfo : EIATTR_EXIT_INSTR_OFFSETS
	.align		4
        /*0058*/ 	.byte	0x04, 0x1c
        /*005a*/ 	.short	(.L_107 - .L_106)


	//   ....[0]....
.L_106:
        /*005c*/ 	.word	0x00000070


	//   ....[1]....
        /*0060*/ 	.word	0x00001890


	//   ....[2]....
        /*0064*/ 	.word	0x00002930


	//   ....[3]....
        /*0068*/ 	.word	0x00003170


	//   ....[4]....
        /*006c*/ 	.word	0x000035f0


	//   ....[5]....
        /*0070*/ 	.word	0x000037c0


	//----- nvinfo : EIATTR_CRS_STACK_SIZE
	.align		4
.L_107:
        /*0074*/ 	.byte	0x04, 0x1e
        /*0076*/ 	.short	(.L_109 - .L_108)
.L_108:
        /*0078*/ 	.word	0x00000000


	//----- nvinfo : EIATTR_CBANK_PARAM_SIZE
	.align		4
.L_109:
        /*007c*/ 	.byte	0x03, 0x19
        /*007e*/ 	.short	0x0018


	//----- nvinfo : EIATTR_PARAM_CBANK
	.align		4
        /*0080*/ 	.byte	0x04, 0x0a
        /*0082*/ 	.short	(.L_111 - .L_110)
	.align		4
.L_110:
        /*0084*/ 	.word	index@(.nv.constant0._Z24softmax_forward_kernel_1PfPKfii)
        /*0088*/ 	.short	0x0380
        /*008a*/ 	.short	0x0018


	//----- nvinfo : EIATTR_SW_WAR
	.align		4
.L_111:
        /*008c*/ 	.byte	0x04, 0x36
        /*008e*/ 	.short	(.L_113 - .L_112)
.L_112:
        /*0090*/ 	.word	0x00000008
.L_113:


//--------------------- .nv.callgraph             --------------------------
	.section	.nv.callgraph,"",@"SHT_CUDA_CALLGRAPH"
	.align	4
	.sectionentsize	8
	.align		4
        /*0000*/ 	.word	0x00000000
	.align		4
        /*0004*/ 	.word	0xffffffff
	.align		4
        /*0008*/ 	.word	0x00000000
	.align		4
        /*000c*/ 	.word	0xfffffffe
	.align		4
        /*0010*/ 	.word	0x00000000
	.align		4
        /*0014*/ 	.word	0xfffffffd
	.align		4
        /*0018*/ 	.word	0x00000000
	.align		4
        /*001c*/ 	.word	0xfffffffc


//--------------------- .text._Z24softmax_forward_kernel_4PfPKfii --------------------------
	.section	.text._Z24softmax_forward_kernel_4PfPKfii,"ax",@progbits
	.align	128
        .global         _Z24softmax_forward_kernel_4PfPKfii
        .type           _Z24softmax_forward_kernel_4PfPKfii,@function
        .size           _Z24softmax_forward_kernel_4PfPKfii,(.L_x_169 - _Z24softmax_forward_kernel_4PfPKfii)
        .other          _Z24softmax_forward_kernel_4PfPKfii,@"STO_CUDA_ENTRY STV_DEFAULT"
_Z24softmax_forward_kernel_4PfPKfii:
.text._Z24softmax_forward_kernel_4PfPKfii:
[----:B------:R-:W-:Y:S01]  /*0000*/  LDC R1, c[0x0][0x37c] ;  /* 0x0000df00ff017b82 */ /* 0x000fe20000000800 */
[----:B------:R-:W0:Y:S07]  /*0010*/  S2R R7, SR_TID.X ;  /* 0x0000000000077919 */ /* 0x000e2e0000002100 */
[----:B------:R-:W0:Y:S01]  /*0020*/  LDC R24, c[0x0][0x394] ;  /* 0x0000e500ff187b82 */ /* 0x000e220000000800 */
[----:B------:R-:W1:Y:S01]  /*0030*/  LDCU.64 UR8, c[0x0][0x358] ;  /* 0x00006b00ff0877ac */ /* 0x000e620008000a00 */
[----:B------:R-:W-:Y:S01]  /*0040*/  BSSY.RECONVERGENT B0, `(.L_x_0) ;  /* 0x0000011000007945 */ /* 0x000fe20003800200 */
[----:B------:R-:W-:-:S05]  /*0050*/  IMAD.MOV.U32 R5, RZ, RZ, -0x800000 ;  /* 0xff800000ff057424 */ /* 0x000fca00078e00ff */
[----:B------:R-:W2:Y:S08]  /*0060*/  S2UR UR4, SR_CTAID.X ;  /* 0x00000000000479c3 */ /* 0x000eb00000002500 */
[----:B------:R-:W3:Y:S08]  /*0070*/  LDC.64 R2, c[0x0][0x388] ;  /* 0x0000e200ff027b82 */ /* 0x000ef00000000a00 */
[----:B------:R-:W4:Y:S01]  /*0080*/  LDC R6, c[0x0][0x360] ;  /* 0x0000d800ff067b82 */ /* 0x000f220000000800 */
[----:B0-----:R-:W-:Y:S01]  /*0090*/  ISETP.GE.AND P0, PT, R7, R24, PT ;  /* 0x000000180700720c */ /* 0x001fe20003f06270 */
[----:B--2---:R-:W-:-:S04]  /*00a0*/  IMAD R4, R24, UR4, RZ ;  /* 0x0000000418047c24 */ /* 0x004fc8000f8e02ff */
[----:B---3--:R-:W-:-:S08]  /*00b0*/  IMAD.WIDE.U32 R2, R4, 0x4, R2 ;  /* 0x0000000404027825 */ /* 0x008fd000078e0002 */
[----:B-1----:R-:W-:Y:S05]  /*00c0*/  @P0 BRA `(.L_x_1) ;  /* 0x0000000000200947 */ /* 0x002fea0003800000 */
[----:B------:R-:W-:Y:S02]  /*00d0*/  IMAD.MOV.U32 R5, RZ, RZ, -0x800000 ;  /* 0xff800000ff057424 */ /* 0x000fe400078e00ff */
[----:B------:R-:W-:-:S07]  /*00e0*/  IMAD.MOV.U32 R11, RZ, RZ, R7 ;  /* 0x000000ffff0b7224 */ /* 0x000fce00078e0007 */
.L_x_2:
[----:B------:R-:W-:-:S06]  /*00f0*/  IMAD.WIDE R8, R11, 0x4, R2 ;  /* 0x000000040b087825 */ /* 0x000fcc00078e0202 */
[----:B------:R-:W2:Y:S01]  /*0100*/  LDG.E R8, desc[UR8][R8.64] ;  /* 0x0000000808087981 */ /* 0x000ea2000c1e1900 */
[----:B----4-:R-:W-:-:S05]  /*0110*/  IMAD.IADD R11, R6, 0x1, R11 ;  /* 0x00000001060b7824 */ /* 0x010fca00078e020b */
[----:B------:R-:W-:Y:S02]  /*0120*/  ISETP.GE.AND P0, PT, R11, R24, PT ;  /* 0x000000180b00720c */ /* 0x000fe40003f06270 */
[----:B--2---:R-:W-:-:S11]  /*0130*/  FMNMX R5, R8, R5, !PT ;  /* 0x0000000508057209 */ /* 0x004fd60007800000 */
[----:B------:R-:W-:Y:S05]  /*0140*/  @!P0 BRA `(.L_x_2) ;  /* 0xfffffffc00e88947 */ /* 0x000fea000383ffff */
.L_x_1:
[----:B------:R-:W-:Y:S05]  /*0150*/  BSYNC.RECONVERGENT B0 ;  /* 0x0000000000007941 */ /* 0x000fea0003800200 */
.L_x_0:
[----:B------:R-:W0:Y:S01]  /*0160*/  SHFL.DOWN PT, R0, R5, 0x10, 0x1f ;  /* 0x0a001f0005007f89 */ /* 0x000e2200000e0000 */
[----:B------:R-:W-:Y:S01]  /*0170*/  ISETP.NE.AND P1, PT, R7, RZ, PT ;  /* 0x000000ff0700720c */ /* 0x000fe20003f25270 */
[----:B------:R-:W-:Y:S01]  /*0180*/  BSSY.RECONVERGENT B0, `(.L_x_3) ;  /* 0x0000070000007945 */ /* 0x000fe20003800200 */
[----:B----4-:R-:W-:Y:S02]  /*0190*/  SHF.R.U32.HI R26, RZ, 0x5, R6 ;  /* 0x00000005ff1a7819 */ /* 0x010fe40000011606 */
[----:B0-----:R-:W-:-:S05]  /*01a0*/  FMNMX R8, R0, R5, !PT ;  /* 0x0000000500087209 */ /* 0x001fca0007800000 */
[----:B------:R-:W0:Y:S02]  /*01b0*/  SHFL.DOWN PT, R9, R8, 0x8, 0x1f ;  /* 0x09001f0008097f89 */ /* 0x000e2400000e0000 */
[----:B0-----:R-:W-:-:S05]  /*01c0*/  FMNMX R9, R8, R9, !PT ;  /* 0x0000000908097209 */ /* 0x001fca0007800000 */
[----:B------:R-:W0:Y:S02]  /*01d0*/  SHFL.DOWN PT, R0, R9, 0x4, 0x1f ;  /* 0x08801f0009007f89 */ /* 0x000e2400000e0000 */
[----:B0-----:R-:W-:Y:S02]  /*01e0*/  FMNMX R10, R9, R0, !PT ;  /* 0x00000000090a7209 */ /* 0x001fe40007800000 */
[----:B------:R-:W-:Y:S01]  /*01f0*/  LOP3.LUT R0, R7, 0x1f, RZ, 0xc0, !PT ;  /* 0x0000001f07007812 */ /* 0x000fe200078ec0ff */
[----:B------:R-:W0:Y:S02]  /*0200*/  LDC.64 R8, c[0x0][0x380] ;  /* 0x0000e000ff087b82 */ /* 0x000e240000000a00 */
[----:B------:R-:W1:Y:S01]  /*0210*/  SHFL.DOWN PT, R11, R10, 0x2, 0x1f ;  /* 0x08401f000a0b7f89 */ /* 0x000e6200000e0000 */
[----:B------:R-:W-:Y:S02]  /*0220*/  ISETP.NE.AND P0, PT, R0, RZ, PT ;  /* 0x000000ff0000720c */ /* 0x000fe40003f05270 */
[----:B------:R-:W-:-:S11]  /*0230*/  SHF.R.U32.HI R0, RZ, 0x5, R7 ;  /* 0x00000005ff007819 */ /* 0x000fd60000011607 */
[----:B------:R-:W2:Y:S01]  /*0240*/  @!P0 S2R R14, SR_CgaCtaId ;  /* 0x00000000000e8919 */ /* 0x000ea20000008800 */
[----:B------:R-:W-:Y:S02]  /*0250*/  @!P0 MOV R5, 0x400 ;  /* 0x0000040000058802 */ /* 0x000fe40000000f00 */
[----:B-1----:R-:W-:-:S05]  /*0260*/  FMNMX R11, R10, R11, !PT ;  /* 0x0000000b0a0b7209 */ /* 0x002fca0007800000 */
[----:B------:R-:W1:Y:S01]  /*0270*/  SHFL.DOWN PT, R12, R11, 0x1, 0x1f ;  /* 0x08201f000b0c7f89 */ /* 0x000e6200000e0000 */
[----:B--2---:R-:W-:-:S05]  /*0280*/  @!P0 LEA R5, R14, R5, 0x18 ;  /* 0x000000050e058211 */ /* 0x004fca00078ec0ff */
[----:B------:R-:W-:Y:S01]  /*0290*/  @!P0 IMAD R14, R0, 0x4, R5 ;  /* 0x00000004000e8824 */ /* 0x000fe200078e0205 */
[----:B-1----:R-:W-:Y:S01]  /*02a0*/  FMNMX R23, R11, R12, !PT ;  /* 0x0000000c0b177209 */ /* 0x002fe20007800000 */
[----:B0-----:R-:W-:-:S04]  /*02b0*/  IMAD.WIDE.U32 R4, R4, 0x4, R8 ;  /* 0x0000000404047825 */ /* 0x001fc800078e0008 */
[----:B------:R0:W-:Y:S01]  /*02c0*/  @!P0 STS [R14], R23 ;  /* 0x000000170e008388 */ /* 0x0001e20000000800 */
[----:B------:R-:W-:Y:S06]  /*02d0*/  BAR.SYNC.DEFER_BLOCKING 0x0 ;  /* 0x0000000000007b1d */ /* 0x000fec0000010000 */
[----:B------:R-:W-:Y:S05]  /*02e0*/  @P1 BRA `(.L_x_4) ;  /* 0x0000000400641947 */ /* 0x000fea0003800000 */
[----:B------:R-:W-:-:S13]  /*02f0*/  ISETP.GE.U32.AND P1, PT, R6, 0x40, PT ;  /* 0x000000400600780c */ /* 0x000fda0003f26070 */
[----:B------:R-:W-:Y:S05]  /*0300*/  @!P1 BRA `(.L_x_5) ;  /* 0x00000004004c9947 */ /* 0x000fea0003800000 */
[C---:B------:R-:W-:Y:S01]  /*0310*/  IADD3 R8, PT, PT, R26.reuse, -0x2, RZ ;  /* 0xfffffffe1a087810 */ /* 0x040fe20007ffe0ff */
[----:B------:R-:W-:Y:S01]  /*0320*/  VIADD R27, R26, 0xffffffff ;  /* 0xffffffff1a1b7836 */ /* 0x000fe20000000000 */
[----:B------:R-:W-:Y:S02]  /*0330*/  UMOV UR4, 0x1 ;  /* 0x0000000100047882 */ /* 0x000fe40000000000 */
[----:B------:R-:W-:Y:S02]  /*0340*/  ISETP.GE.U32.AND P1, PT, R8, 0xf, PT ;  /* 0x0000000f0800780c */ /* 0x000fe40003f26070 */
[----:B------:R-:W-:-:S11]  /*0350*/  LOP3.LUT R28, R27, 0xf, RZ, 0xc0, !PT ;  /* 0x0000000f1b1c7812 */ /* 0x000fd600078ec0ff */
[----:B------:R-:W-:Y:S05]  /*0360*/  @!P1 BRA `(.L_x_6) ;  /* 0x0000000000689947 */ /* 0x000fea0003800000 */
[----:B------:R-:W1:Y:S01]  /*0370*/  S2UR UR5, SR_CgaCtaId ;  /* 0x00000000000579c3 */ /* 0x000e620000008800 */
[----:B------:R-:W-:Y:S01]  /*0380*/  LOP3.LUT R25, R27, 0xfffffff0, RZ, 0xc0, !PT ;  /* 0xfffffff01b197812 */ /* 0x000fe200078ec0ff */
[----:B------:R-:W-:-:S04]  /*0390*/  UMOV UR4, 0x400 ;  /* 0x0000040000047882 */ /* 0x000fc80000000000 */
[----:B------:R-:W-:Y:S01]  /*03a0*/  IMAD.MOV R25, RZ, RZ, -R25 ;  /* 0x000000ffff197224 */ /* 0x000fe200078e0a19 */
[----:B-1----:R-:W-:-:S03]  /*03b0*/  ULEA UR5, UR5, UR4, 0x18 ;  /* 0x0000000405057291 */ /* 0x002fc6000f8ec0ff */
[----:B------:R-:W-:Y:S01]  /*03c0*/  UMOV UR4, URZ ;  /* 0x000000ff00047c82 */ /* 0x000fe20008000000 */
[----:B------:R-:W-:-:S12]  /*03d0*/  UIADD3 UR5, UPT, UPT, UR5, 0x20, URZ ;  /* 0x0000002005057890 */ /* 0x000fd8000fffe0ff */
.L_x_7:
[----:B------:R-:W1:Y:S01]  /*03e0*/  LDS.128 R8, [UR5+-0x20] ;  /* 0xffffe005ff087984 */ /* 0x000e620008000c00 */
[----:B------:R-:W-:Y:S01]  /*03f0*/  VIADD R25, R25, 0x10 ;  /* 0x0000001019197836 */ /* 0x000fe20000000000 */
[----:B------:R-:W-:Y:S02]  /*0400*/  UIADD3 UR4, UPT, UPT, UR4, 0x10, URZ ;  /* 0x0000001004047890 */ /* 0x000fe4000fffe0ff */
[----:B0-----:R-:W0:Y:S02]  /*0410*/  LDS.128 R12, [UR5+-0x10] ;  /* 0xfffff005ff0c7984 */ /* 0x001e240008000c00 */
[----:B------:R-:W-:Y:S02]  /*0420*/  ISETP.NE.AND P1, PT, R25, RZ, PT ;  /* 0x000000ff1900720c */ /* 0x000fe40003f25270 */
[----:B------:R-:W2:Y:S04]  /*0430*/  LDS.128 R16, [UR5] ;  /* 0x00000005ff107984 */ /* 0x000ea80008000c00 */
[----:B------:R-:W-:Y:S01]  /*0440*/  LDS R8, [UR5+0x20] ;  /* 0x00002005ff087984 */ /* 0x000fe20008000800 */
[----:B-1----:R-:W-:-:S03]  /*0450*/  FMNMX3 R9, R23, R9, R10, !PT ;  /* 0x0000000917097276 */ /* 0x002fc6000780000a */
[----:B------:R-:W1:Y:S01]  /*0460*/  LDS.128 R20, [UR5+0x10] ;  /* 0x00001005ff147984 */ /* 0x000e620008000c00 */
[----:B------:R-:W-:Y:S01]  /*0470*/  UIADD3 UR5, UPT, UPT, UR5, 0x40, URZ ;  /* 0x0000004005057890 */ /* 0x000fe2000fffe0ff */
[----:B0-----:R-:W-:-:S04]  /*0480*/  FMNMX3 R9, R9, R11, R12, !PT ;  /* 0x0000000b09097276 */ /* 0x001fc8000780000c */
[----:B------:R-:W-:-:S04]  /*0490*/  FMNMX3 R9, R9, R13, R14, !PT ;  /* 0x0000000d09097276 */ /* 0x000fc8000780000e */
[----:B--2---:R-:W-:-:S04]  /*04a0*/  FMNMX3 R9, R9, R15, R16, !PT ;  /* 0x0000000f09097276 */ /* 0x004fc80007800010 */
[----:B------:R-:W-:-:S04]  /*04b0*/  FMNMX3 R9, R9, R17, R18, !PT ;  /* 0x0000001109097276 */ /* 0x000fc80007800012 */
[----:B-1----:R-:W-:-:S04]  /*04c0*/  FMNMX3 R9, R9, R19, R20, !PT ;  /* 0x0000001309097276 */ /* 0x002fc80007800014 */
[----:B------:R-:W-:-:S04]  /*04d0*/  FMNMX3 R9, R9, R21, R22, !PT ;  /* 0x0000001509097276 */ /* 0x000fc80007800016 */
[----:B------:R-:W-:Y:S01]  /*04e0*/  FMNMX3 R23, R9, R23, R8, !PT ;  /* 0x0000001709177276 */ /* 0x000fe20007800008 */
[----:B------:R-:W-:Y:S06]  /*04f0*/  @P1 BRA `(.L_x_7) ;  /* 0xfffffffc00b81947 */ /* 0x000fec000383ffff */
[----:B------:R-:W-:-:S12]  /*0500*/  UIADD3 UR4, UPT, UPT, UR4, 0x1, URZ ;  /* 0x0000000104047890 */ /* 0x000fd8000fffe0ff */
.L_x_6:
[----:B------:R-:W-:-:S13]  /*0510*/  ISETP.NE.AND P1, PT, R28, RZ, PT ;  /* 0x000000ff1c00720c */ /* 0x000fda0003f25270 */
[----:B------:R-:W-:Y:S05]  /*0520*/  @!P1 BRA `(.L_x_5) ;  /* 0x0000000000c49947 */ /* 0x000fea0003800000 */
[----:B------:R-:W-:Y:S02]  /*0530*/  ISETP.GE.U32.AND P1, PT, R28, 0x8, PT ;  /* 0x000000081c00780c */ /* 0x000fe40003f26070 */
[----:B------:R-:W-:-:S04]  /*0540*/  LOP3.LUT R16, R27, 0x7, RZ, 0xc0, !PT ;  /* 0x000000071b107812 */ /* 0x000fc800078ec0ff */
[----:B------:R-:W-:-:S07]  /*0550*/  ISETP.NE.AND P2, PT, R16, RZ, PT ;  /* 0x000000ff1000720c */ /* 0x000fce0003f45270 */
[----:B------:R-:W-:Y:S06]  /*0560*/  @!P1 BRA `(.L_x_8) ;  /* 0x0000000000449947 */ /* 0x000fec0003800000 */
[----:B------:R-:W1:Y:S01]  /*0570*/  S2UR UR6, SR_CgaCtaId ;  /* 0x00000000000679c3 */ /* 0x000e620000008800 */
[----:B------:R-:W-:Y:S02]  /*0580*/  UMOV UR5, 0x400 ;  /* 0x0000040000057882 */ /* 0x000fe40000000000 */
[----:B-1----:R-:W-:-:S04]  /*0590*/  ULEA UR5, UR6, UR5, 0x18 ;  /* 0x0000000506057291 */ /* 0x002fc8000f8ec0ff */
[----:B------:R-:W-:Y:S02]  /*05a0*/  ULEA UR5, UR4, UR5, 0x2 ;  /* 0x0000000504057291 */ /* 0x000fe4000f8e10ff */
[----:B------:R-:W-:-:S07]  /*05b0*/  UIADD3 UR4, UPT, UPT, UR4, 0x8, URZ ;  /* 0x0000000804047890 */ /* 0x000fce000fffe0ff */
[----:B------:R-:W-:Y:S04]  /*05c0*/  LDS R8, [UR5] ;  /* 0x00000005ff087984 */ /* 0x000fe80008000800 */
[----:B------:R-:W1:Y:S04]  /*05d0*/  LDS R9, [UR5+0x4] ;  /* 0x00000405ff097984 */ /* 0x000e680008000800 */
[----:B------:R-:W-:Y:S04]  /*05e0*/  LDS R11, [UR5+0x8] ;  /* 0x00000805ff0b7984 */ /* 0x000fe80008000800 */
[----:B------:R-:W2:Y:S04]  /*05f0*/  LDS R10, [UR5+0xc] ;  /* 0x00000c05ff0a7984 */ /* 0x000ea80008000800 */
[----:B------:R-:W-:Y:S04]  /*0600*/  LDS R13, [UR5+0x10] ;  /* 0x00001005ff0d7984 */ /* 0x000fe80008000800 */
[----:B------:R-:W3:Y:S04]  /*0610*/  LDS R12, [UR5+0x14] ;  /* 0x00001405ff0c7984 */ /* 0x000ee80008000800 */
[----:B------:R-:W-:Y:S04]  /*0620*/  LDS R15, [UR5+0x18] ;  /* 0x00001805ff0f7984 */ /* 0x000fe80008000800 */
[----:B0-----:R-:W0:Y:S01]  /*0630*/  LDS R14, [UR5+0x1c] ;  /* 0x00001c05ff0e7984 */ /* 0x001e220008000800 */
[----:B-1----:R-:W-:-:S04]  /*0640*/  FMNMX3 R8, R23, R8, R9, !PT ;  /* 0x0000000817087276 */ /* 0x002fc80007800009 */
[----:B--2---:R-:W-:-:S04]  /*0650*/  FMNMX3 R8, R8, R11, R10, !PT ;  /* 0x0000000b08087276 */ /* 0x004fc8000780000a */
[----:B---3--:R-:W-:-:S04]  /*0660*/  FMNMX3 R8, R8, R13, R12, !PT ;  /* 0x0000000d08087276 */ /* 0x008fc8000780000c */
[----:B0-----:R-:W-:-:S07]  /*0670*/  FMNMX3 R23, R8, R15, R14, !PT ;  /* 0x0000000f08177276 */ /* 0x001fce000780000e */
.L_x_8:
        /* <DEDUP_REMOVED lines=13> */
[----:B------:R-:W0:Y:S01]  /*0750*/  LDS R10, [UR5+0xc] ;  /* 0x00000c05ff0a7984 */ /* 0x000e220008000800 */
[----:B-1----:R-:W-:-:S04]  /*0760*/  FMNMX3 R8, R23, R8, R9, !PT ;  /* 0x0000000817087276 */ /* 0x002fc80007800009 */
[----:B0-----:R-:W-:-:S07]  /*0770*/  FMNMX3 R23, R8, R11, R10, !PT ;  /* 0x0000000b08177276 */ /* 0x001fce000780000a */
.L_x_9:
[----:B------:R-:W-:Y:S05]  /*0780*/  @!P2 BRA `(.L_x_5) ;  /* 0x00000000002ca947 */ /* 0x000fea0003800000 */
[----:B------:R-:W1:Y:S01]  /*0790*/  S2UR UR6, SR_CgaCtaId ;  /* 0x00000000000679c3 */ /* 0x000e620000008800 */
[----:B------:R-:W-:Y:S01]  /*07a0*/  UMOV UR5, 0x400 ;  /* 0x0000040000057882 */ /* 0x000fe20000000000 */
[----:B------:R-:W-:Y:S01]  /*07b0*/  IMAD.MOV R27, RZ, RZ, -R27 ;  /* 0x000000ffff1b7224 */ /* 0x000fe200078e0a1b */
[----:B-1----:R-:W-:-:S04]  /*07c0*/  ULEA UR5, UR6, UR5, 0x18 ;  /* 0x0000000506057291 */ /* 0x002fc8000f8ec0ff */
[----:B------:R-:W-:-:S12]  /*07d0*/  ULEA UR4, UR4, UR5, 0x2 ;  /* 0x0000000504047291 */ /* 0x000fd8000f8e10ff */
.L_x_10:
[----:B------:R-:W0:Y:S01]  /*07e0*/  LDS R8, [UR4] ;  /* 0x00000004ff087984 */ /* 0x000e220008000800 */
[----:B------:R-:W-:Y:S01]  /*07f0*/  VIADD R27, R27, 0x1 ;  /* 0x000000011b1b7836 */ /* 0x000fe20000000000 */
[----:B------:R-:W-:-:S04]  /*0800*/  UIADD3 UR4, UPT, UPT, UR4, 0x4, URZ ;  /* 0x0000000404047890 */ /* 0x000fc8000fffe0ff */
[----:B------:R-:W-:Y:S02]  /*0810*/  ISETP.NE.AND P1, PT, R27, RZ, PT ;  /* 0x000000ff1b00720c */ /* 0x000fe40003f25270 */
[----:B0-----:R-:W-:-:S11]  /*0820*/  FMNMX R23, R8, R23, !PT ;  /* 0x0000001708177209 */ /* 0x001fd60007800000 */
[----:B------:R-:W-:Y:S05]  /*0830*/  @P1 BRA `(.L_x_10) ;  /* 0xfffffffc00e81947 */ /* 0x000fea000383ffff */
.L_x_5:
[----:B------:R-:W1:Y:S01]  /*0840*/  S2UR UR5, SR_CgaCtaId ;  /* 0x00000000000579c3 */ /* 0x000e620000008800 */
[----:B------:R-:W-:Y:S02]  /*0850*/  UMOV UR4, 0x400 ;  /* 0x0000040000047882 */ /* 0x000fe40000000000 */
[----:B-1----:R-:W-:-:S09]  /*0860*/  ULEA UR4, UR5, UR4, 0x18 ;  /* 0x0000000405047291 */ /* 0x002fd2000f8ec0ff */
[----:B------:R1:W-:Y:S03]  /*0870*/  STS [UR4], R23 ;  /* 0x00000017ff007988 */ /* 0x0003e60008000804 */
.L_x_4:
[----:B------:R-:W-:Y:S05]  /*0880*/  BSYNC.RECONVERGENT B0 ;  /* 0x0000000000007941 */ /* 0x000fea0003800200 */
.L_x_3:
[----:B------:R-:W-:Y:S01]  /*0890*/  BAR.SYNC.DEFER_BLOCKING 0x0 ;  /* 0x0000000000007b1d */ /* 0x000fe20000010000 */
[----:B------:R-:W-:Y:S01]  /*08a0*/  ISETP.GE.AND P1, PT, R7, R24, PT ;  /* 0x000000180700720c */ /* 0x000fe20003f26270 */
[----:B------:R-:W-:-:S04]  /*08b0*/  HFMA2 R10, -RZ, RZ, 0, 0 ;  /* 0x00000000ff0a7431 */ /* 0x000fc800000001ff */
[----:B------:R-:W-:Y:S08]  /*08c0*/  BSSY.RECONVERGENT B0, `(.L_x_11) ;  /* 0x000001b000007945 */ /* 0x000ff00003800200 */
[----:B------:R-:W-:Y:S05]  /*08d0*/  @P1 BRA `(.L_x_12) ;  /* 0x0000000000641947 */ /* 0x000fea0003800000 */
[----:B------:R-:W2:Y:S01]  /*08e0*/  S2UR UR5, SR_CgaCtaId ;  /* 0x00000000000579c3 */ /* 0x000ea20000008800 */
[----:B------:R-:W-:Y:S01]  /*08f0*/  UMOV UR4, 0x400 ;  /* 0x0000040000047882 */ /* 0x000fe20000000000 */
[----:B------:R-:W-:Y:S02]  /*0900*/  IMAD.MOV.U32 R10, RZ, RZ, RZ ;  /* 0x000000ffff0a7224 */ /* 0x000fe400078e00ff */
[----:B------:R-:W-:Y:S01]  /*0910*/  IMAD.MOV.U32 R13, RZ, RZ, R7 ;  /* 0x000000ffff0d7224 */ /* 0x000fe200078e0007 */
[----:B--2---:R-:W-:-:S09]  /*0920*/  ULEA UR4, UR5, UR4, 0x18 ;  /* 0x0000000405047291 */ /* 0x004fd2000f8ec0ff */
[----:B------:R-:W2:Y:S03]  /*0930*/  LDS R11, [UR4] ;  /* 0x00000004ff0b7984 */ /* 0x000ea60008000800 */
.L_x_13:
[----:B---3--:R-:W-:-:S06]  /*0940*/  IMAD.WIDE R8, R13, 0x4, R2 ;  /* 0x000000040d087825 */ /* 0x008fcc00078e0202 */
[----:B------:R-:W2:Y:S01]  /*0950*/  LDG.E R8, desc[UR8][R8.64] ;  /* 0x0000000808087981 */ /* 0x000ea2000c1e1900 */
[----:B------:R-:W-:Y:S02]  /*0960*/  IMAD.MOV.U32 R15, RZ, RZ, 0x3bbb989d ;  /* 0x3bbb989dff0f7424 */ /* 0x000fe400078e00ff */
[----:B------:R-:W-:Y:S02]  /*0970*/  IMAD.MOV.U32 R17, RZ, RZ, 0x437c0000 ;  /* 0x437c0000ff117424 */ /* 0x000fe400078e00ff */
[----:B--2---:R-:W-:Y:S01]  /*0980*/  FADD R12, -R11, R8 ;  /* 0x000000080b0c7221 */ /* 0x004fe20000000100 */
[----:B------:R-:W-:Y:S01]  /*0990*/  IMAD.WIDE R8, R13, 0x4, R4 ;  /* 0x000000040d087825 */ /* 0x000fe200078e0204 */
[----:B------:R-:W-:-:S03]  /*09a0*/  IADD3 R13, PT, PT, R6, R13, RZ ;  /* 0x0000000d060d7210 */ /* 0x000fc60007ffe0ff */
[----:B0-----:R-:W-:Y:S01]  /*09b0*/  FFMA.SAT R14, R12, R15, 0.5 ;  /* 0x3f0000000c0e7423 */ /* 0x001fe2000000200f */
[----:B------:R-:W-:-:S03]  /*09c0*/  ISETP.GE.AND P1, PT, R13, R24, PT ;  /* 0x000000180d00720c */ /* 0x000fc60003f26270 */
[----:B------:R-:W-:-:S04]  /*09d0*/  FFMA.RM R14, R14, R17, 12582913 ;  /* 0x4b4000010e0e7423 */ /* 0x000fc80000004011 */
[C---:B------:R-:W-:Y:S01]  /*09e0*/  FADD R15, R14.reuse, -12583039 ;  /* 0xcb40007f0e0f7421 */ /* 0x040fe20000000000 */
[----:B------:R-:W-:-:S03]  /*09f0*/  IMAD.SHL.U32 R14, R14, 0x800000, RZ ;  /* 0x008000000e0e7824 */ /* 0x000fc600078e00ff */
[----:B------:R-:W-:-:S04]  /*0a00*/  FFMA R15, R12, 1.4426950216293334961, -R15 ;  /* 0x3fb8aa3b0c0f7823 */ /* 0x000fc8000000080f */
[----:B------:R-:W-:-:S06]  /*0a10*/  FFMA R15, R12, 1.925963033500011079e-08, R15 ;  /* 0x32a570600c0f7823 */ /* 0x000fcc000000000f */
[----:B------:R-:W0:Y:S02]  /*0a20*/  MUFU.EX2 R15, R15 ;  /* 0x0000000f000f7308 */ /* 0x000e240000000800 */
[----:B0-----:R-:W-:-:S04]  /*0a30*/  FMUL R17, R14, R15 ;  /* 0x0000000f0e117220 */ /* 0x001fc80000400000 */
[----:B------:R-:W-:Y:S01]  /*0a40*/  FADD R10, R17, R10 ;  /* 0x0000000a110a7221 */ /* 0x000fe20000000000 */
[----:B------:R3:W-:Y:S01]  /*0a50*/  STG.E desc[UR8][R8.64], R17 ;  /* 0x0000001108007986 */ /* 0x0007e2000c101908 */
[----:B------:R-:W-:Y:S05]  /*0a60*/  @!P1 BRA `(.L_x_13) ;  /* 0xfffffffc00b49947 */ /* 0x000fea000383ffff */
.L_x_12:
[----:B------:R-:W-:Y:S05]  /*0a70*/  BSYNC.RECONVERGENT B0 ;  /* 0x0000000000007941 */ /* 0x000fea0003800200 */
.L_x_11:
[----:B------:R-:W2:Y:S01]  /*0a80*/  SHFL.DOWN PT, R3, R10, 0x10, 0x1f ;  /* 0x0a001f000a037f89 */ /* 0x000ea200000e0000 */
[----:B------:R-:W4:Y:S01]  /*0a90*/  S2UR UR5, SR_CgaCtaId ;  /* 0x00000000000579c3 */ /* 0x000f220000008800 */
[----:B------:R-:W-:Y:S01]  /*0aa0*/  UMOV UR4, 0x400 ;  /* 0x0000040000047882 */ /* 0x000fe20000000000 */
[----:B------:R-:W-:Y:S01]  /*0ab0*/  BSSY.RECONVERGENT B0, `(.L_x_14) ;  /* 0x0000076000007945 */ /* 0x000fe20003800200 */
[----:B--2---:R-:W-:Y:S01]  /*0ac0*/  FADD R3, R3, R10 ;  /* 0x0000000a03037221 */ /* 0x004fe20000000000 */
[----:B----4-:R-:W-:-:S04]  /*0ad0*/  ULEA UR4, UR5, UR4, 0x18 ;  /* 0x0000000405047291 */ /* 0x010fc8000f8ec0ff */
[----:B------:R-:W3:Y:S02]  /*0ae0*/  SHFL.DOWN PT, R2, R3, 0x8, 0x1f ;  /* 0x09001f0003027f89 */ /* 0x000ee400000e0000 */
[----:B---3--:R-:W-:-:S05]  /*0af0*/  FADD R8, R3, R2 ;  /* 0x0000000203087221 */ /* 0x008fca0000000000 */
[----:B------:R-:W2:Y:S02]  /*0b00*/  SHFL.DOWN PT, R9, R8, 0x4, 0x1f ;  /* 0x08801f0008097f89 */ /* 0x000ea400000e0000 */
[----:B--2---:R-:W-:-:S05]  /*0b10*/  FADD R9, R8, R9 ;  /* 0x0000000908097221 */ /* 0x004fca0000000000 */
[----:B------:R-:W2:Y:S02]  /*0b20*/  SHFL.DOWN PT, R2, R9, 0x2, 0x1f ;  /* 0x08401f0009027f89 */ /* 0x000ea400000e0000 */
[----:B--2---:R-:W-:Y:S01]  /*0b30*/  FADD R11, R9, R2 ;  /* 0x00000002090b7221 */ /* 0x004fe20000000000 */
[----:B------:R-:W-:-:S04]  /*0b40*/  IMAD.SHL.U32 R2, R26, 0x4, RZ ;  /* 0x000000041a027824 */ /* 0x000fc800078e00ff */
[----:B------:R-:W2:Y:S01]  /*0b50*/  SHFL.DOWN PT, R12, R11, 0x1, 0x1f ;  /* 0x08201f000b0c7f89 */ /* 0x000ea200000e0000 */
[----:B------:R-:W-:-:S04]  /*0b60*/  VIADD R3, R2, UR4 ;  /* 0x0000000402037c36 */ /* 0x000fc80008000000 */
[----:B------:R-:W-:Y:S02]  /*0b70*/  @!P0 IMAD R0, R0, 0x4, R3 ;  /* 0x0000000400008824 */ /* 0x000fe400078e0203 */
[----:B--2---:R-:W-:-:S05]  /*0b80*/  FADD R17, R11, R12 ;  /* 0x0000000c0b117221 */ /* 0x004fca0000000000 */
[----:B------:R2:W-:Y:S01]  /*0b90*/  @!P0 STS [R0], R17 ;  /* 0x0000001100008388 */ /* 0x0005e20000000800 */
[----:B------:R-:W-:Y:S01]  /*0ba0*/  BAR.SYNC.DEFER_BLOCKING 0x0 ;  /* 0x0000000000007b1d */ /* 0x000fe20000010000 */
[----:B------:R-:W-:-:S13]  /*0bb0*/  ISETP.NE.AND P0, PT, R7, RZ, PT ;  /* 0x000000ff0700720c */ /* 0x000fda0003f05270 */
[----:B--2---:R-:W-:Y:S05]  /*0bc0*/  @P0 BRA `(.L_x_15) ;  /* 0x0000000400900947 */ /* 0x004fea0003800000 */
[----:B------:R-:W-:-:S13]  /*0bd0*/  ISETP.GE.U32.AND P0, PT, R6, 0x40, PT ;  /* 0x000000400600780c */ /* 0x000fda0003f06070 */
[----:B------:R-:W-:Y:S05]  /*0be0*/  @!P0 BRA `(.L_x_16) ;  /* 0x0000000400848947 */ /* 0x000fea0003800000 */
[C---:B------:R-:W-:Y:S01]  /*0bf0*/  VIADD R0, R26.reuse, 0xfffffffe ;  /* 0xfffffffe1a007836 */ /* 0x040fe20000000000 */
[----:B------:R-:W-:Y:S01]  /*0c00*/  IADD3 R26, PT, PT, R26, -0x1, RZ ;  /* 0xffffffff1a1a7810 */ /* 0x000fe20007ffe0ff */
[----:B------:R-:W-:-:S03]  /*0c10*/  IMAD.MOV.U32 R8, RZ, RZ, 0x1 ;  /* 0x00000001ff087424 */ /* 0x000fc600078e00ff */
[----:B------:R-:W-:Y:S02]  /*0c20*/  ISETP.GE.U32.AND P0, PT, R0, 0xf, PT ;  /* 0x0000000f0000780c */ /* 0x000fe40003f06070 */
[----:B------:R-:W-:-:S11]  /*0c30*/  LOP3.LUT R20, R26, 0xf, RZ, 0xc0, !PT ;  /* 0x0000000f1a147812 */ /* 0x000fd600078ec0ff */
[----:B------:R-:W-:Y:S05]  /*0c40*/  @!P0 BRA `(.L_x_17) ;  /* 0x0000000000a88947 */ /* 0x000fea0003800000 */
[----:B------:R-:W-:Y:S01]  /*0c50*/  LOP3.LUT R9, R26, 0xfffffff0, RZ, 0xc0, !PT ;  /* 0xfffffff01a097812 */ /* 0x000fe200078ec0ff */
[----:B------:R-:W-:Y:S02]  /*0c60*/  VIADD R0, R3, 0x20 ;  /* 0x0000002003007836 */ /* 0x000fe40000000000 */
[----:B------:R-:W-:Y:S02]  /*0c70*/  IMAD.MOV.U32 R8, RZ, RZ, RZ ;  /* 0x000000ffff087224 */ /* 0x000fe400078e00ff */
[----:B------:R-:W-:-:S07]  /*0c80*/  IMAD.MOV R9, RZ, RZ, -R9 ;  /* 0x000000ffff097224 */ /* 0x000fce00078e0a09 */
.L_x_18:
[----:B------:R-:W2:Y:S01]  /*0c90*/  LDS R16, [R0+-0x1c] ;  /* 0xffffe40000107984 */ /* 0x000ea20000000800 */
[----:B------:R-:W-:Y:S01]  /*0ca0*/  IADD3 R9, PT, PT, R9, 0x10, RZ ;  /* 0x0000001009097810 */ /* 0x000fe20007ffe0ff */
[----:B------:R-:W-:Y:S02]  /*0cb0*/  VIADD R8, R8, 0x10 ;  /* 0x0000001008087836 */ /* 0x000fe40000000000 */
[----:B------:R-:W3:Y:S01]  /*0cc0*/  LDS R18, [R0+-0x18] ;  /* 0xffffe80000127984 */ /* 0x000ee20000000800 */
[----:B------:R-:W-:-:S03]  /*0cd0*/  ISETP.NE.AND P0, PT, R9, RZ, PT ;  /* 0x000000ff0900720c */ /* 0x000fc60003f05270 */
[----:B------:R-:W4:Y:S04]  /*0ce0*/  LDS R19, [R0+-0x14] ;  /* 0xffffec0000137984 */ /* 0x000f280000000800 */
[----:B------:R-:W5:Y:S04]  /*0cf0*/  LDS R22, [R0+-0x10] ;  /* 0xfffff00000167984 */ /* 0x000f680000000800 */
[----:B------:R-:W1:Y:S04]  /*0d00*/  LDS R15, [R0+-0xc] ;  /* 0xfffff400000f7984 */ /* 0x000e680000000800 */
[----:B0-----:R-:W0:Y:S04]  /*0d10*/  LDS R14, [R0+-0x8] ;  /* 0xfffff800000e7984 */ /* 0x001e280000000800 */
[----:B------:R-:W0:Y:S04]  /*0d20*/  LDS R10, [R0+-0x4] ;  /* 0xfffffc00000a7984 */ /* 0x000e280000000800 */
[----:B------:R-:W0:Y:S04]  /*0d30*/  LDS R11, [R0] ;  /* 0x00000000000b7984 */ /* 0x000e280000000800 */
[----:B------:R-:W0:Y:S04]  /*0d40*/  LDS R12, [R0+0x4] ;  /* 0x00000400000c7984 */ /* 0x000e280000000800 */
[----:B------:R-:W0:Y:S01]  /*0d50*/  LDS R13, [R0+0x8] ;  /* 0x00000800000d7984 */ /* 0x000e220000000800 */
[----:B--2---:R-:W-:-:S03]  /*0d60*/  FADD R17, R16, R17 ;  /* 0x0000001110117221 */ /* 0x004fc60000000000 */
[----:B------:R-:W2:Y:S01]  /*0d70*/  LDS R16, [R0+0xc] ;  /* 0x00000c0000107984 */ /* 0x000ea20000000800 */
[----:B---3--:R-:W-:-:S03]  /*0d80*/  FADD R18, R17, R18 ;  /* 0x0000001211127221 */ /* 0x008fc60000000000 */
[----:B------:R-:W3:Y:S01]  /*0d90*/  LDS R17, [R0+0x10] ;  /* 0x0000100000117984 */ /* 0x000ee20000000800 */
[----:B----4-:R-:W-:-:S03]  /*0da0*/  FADD R19, R18, R19 ;  /* 0x0000001312137221 */ /* 0x010fc60000000000 */
[----:B------:R-:W4:Y:S01]  /*0db0*/  LDS R18, [R0+0x14] ;  /* 0x0000140000127984 */ /* 0x000f220000000800 */
[----:B-----5:R-:W-:-:S03]  /*0dc0*/  FADD R22, R19, R22 ;  /* 0x0000001613167221 */ /* 0x020fc60000000000 */
[----:B------:R-:W5:Y:S01]  /*0dd0*/  LDS R19, [R0+0x18] ;  /* 0x0000180000137984 */ /* 0x000f620000000800 */
[----:B-1----:R-:W-:-:S03]  /*0de0*/  FADD R21, R22, R15 ;  /* 0x0000000f16157221 */ /* 0x002fc60000000000 */
[----:B------:R-:W1:Y:S01]  /*0df0*/  LDS R15, [R0+0x1c] ;  /* 0x00001c00000f7984 */ /* 0x000e620000000800 */
[----:B0-----:R-:W-:-:S03]  /*0e00*/  FADD R21, R21, R14 ;  /* 0x0000000e15157221 */ /* 0x001fc60000000000 */
[----:B------:R0:W1:Y:S01]  /*0e10*/  LDS R14, [R0+0x20] ;  /* 0x00002000000e7984 */ /* 0x0000620000000800 */
[----:B------:R-:W-:-:S04]  /*0e20*/  FADD R10, R21, R10 ;  /* 0x0000000a150a7221 */ /* 0x000fc80000000000 */
[----:B------:R-:W-:Y:S01]  /*0e30*/  FADD R11, R10, R11 ;  /* 0x0000000b0a0b7221 */ /* 0x000fe20000000000 */
[----:B0-----:R-:W-:-:S03]  /*0e40*/  VIADD R0, R0, 0x40 ;  /* 0x0000004000007836 */ /* 0x001fc60000000000 */
[----:B------:R-:W-:-:S04]  /*0e50*/  FADD R12, R11, R12 ;  /* 0x0000000c0b0c7221 */ /* 0x000fc80000000000 */
[----:B------:R-:W-:-:S04]  /*0e60*/  FADD R13, R12, R13 ;  /* 0x0000000d0c0d7221 */ /* 0x000fc80000000000 */
[----:B--2---:R-:W-:-:S04]  /*0e70*/  FADD R16, R13, R16 ;  /* 0x000000100d107221 */ /* 0x004fc80000000000 */
[----:B---3--:R-:W-:-:S04]  /*0e80*/  FADD R17, R16, R17 ;  /* 0x0000001110117221 */ /* 0x008fc80000000000 */
[----:B----4-:R-:W-:-:S04]  /*0e90*/  FADD R18, R17, R18 ;  /* 0x0000001211127221 */ /* 0x010fc80000000000 */
[----:B-----5:R-:W-:-:S04]  /*0ea0*/  FADD R18, R18, R19 ;  /* 0x0000001312127221 */ /* 0x020fc80000000000 */
[----:B-1----:R-:W-:-:S04]  /*0eb0*/  FADD R15, R18, R15 ;  /* 0x0000000f120f7221 */ /* 0x002fc80000000000 */
[----:B------:R-:W-:Y:S01]  /*0ec0*/  FADD R17, R15, R14 ;  /* 0x0000000e0f117221 */ /* 0x000fe20000000000 */
[----:B------:R-:W-:Y:S06]  /*0ed0*/  @P0 BRA `(.L_x_18) ;  /* 0xfffffffc006c0947 */ /* 0x000fec000383ffff */
[----:B------:R-:W-:-:S07]  /*0ee0*/  VIADD R8, R8, 0x1 ;  /* 0x0000000108087836 */ /* 0x000fce0000000000 */
.L_x_17:
[----:B------:R-:W-:-:S13]  /*0ef0*/  ISETP.NE.AND P0, PT, R20, RZ, PT ;  /* 0x000000ff1400720c */ /* 0x000fda0003f05270 */
[----:B------:R-:W-:Y:S05]  /*0f00*/  @!P0 BRA `(.L_x_16) ;  /* 0x0000000000bc8947 */ /* 0x000fea0003800000 */
[----:B------:R-:W-:Y:S02]  /*0f10*/  ISETP.GE.U32.AND P0, PT, R20, 0x8, PT ;  /* 0x000000081400780c */ /* 0x000fe40003f06070 */
[----:B------:R-:W-:-:S04]  /*0f20*/  LOP3.LUT R11, R26, 0x7, RZ, 0xc0, !PT ;  /* 0x000000071a0b7812 */ /* 0x000fc800078ec0ff */
[----:B------:R-:W-:-:S07]  /*0f30*/  ISETP.NE.AND P1, PT, R11, RZ, PT ;  /* 0x000000ff0b00720c */ /* 0x000fce0003f25270 */
[----:B------:R-:W-:Y:S06]  /*0f40*/  @!P0 BRA `(.L_x_19) ;  /* 0x0000000000488947 */ /* 0x000fec0003800000 */
[C---:B------:R-:W-:Y:S01]  /*0f50*/  IMAD R0, R8.reuse, 0x4, R3 ;  /* 0x0000000408007824 */ /* 0x040fe200078e0203 */
[----:B------:R-:W-:-:S04]  /*0f60*/  IADD3 R8, PT, PT, R8, 0x8, RZ ;  /* 0x0000000808087810 */ /* 0x000fc80007ffe0ff */
[----:B------:R-:W2:Y:S04]  /*0f70*/  LDS R10, [R0] ;  /* 0x00000000000a7984 */ /* 0x000ea80000000800 */
[----:B------:R-:W3:Y:S04]  /*0f80*/  LDS R9, [R0+0x4] ;  /* 0x0000040000097984 */ /* 0x000ee80000000800 */
[----:B------:R-:W4:Y:S04]  /*0f90*/  LDS R12, [R0+0x8] ;  /* 0x00000800000c7984 */ /* 0x000f280000000800 */
[----:B0-----:R-:W0:Y:S04]  /*0fa0*/  LDS R14, [R0+0xc] ;  /* 0x00000c00000e7984 */ /* 0x001e280000000800 */
[----:B------:R-:W5:Y:S04]  /*0fb0*/  LDS R16, [R0+0x10] ;  /* 0x0000100000107984 */ /* 0x000f680000000800 */
[----:B------:R-:W1:Y:S04]  /*0fc0*/  LDS R18, [R0+0x14] ;  /* 0x0000140000127984 */ /* 0x000e680000000800 */
[----:B------:R-:W1:Y:S04]  /*0fd0*/  LDS R20, [R0+0x18] ;  /* 0x0000180000147984 */ /* 0x000e680000000800 */
[----:B------:R-:W1:Y:S01]  /*0fe0*/  LDS R22, [R0+0x1c] ;  /* 0x00001c0000167984 */ /* 0x000e620000000800 */
[----:B--2---:R-:W-:-:S04]  /*0ff0*/  FADD R10, R17, R10 ;  /* 0x0000000a110a7221 */ /* 0x004fc80000000000 */
[----:B---3--:R-:W-:-:S04]  /*1000*/  FADD R9, R10, R9 ;  /* 0x000000090a097221 */ /* 0x008fc80000000000 */
[----:B----4-:R-:W-:-:S04]  /*1010*/  FADD R9, R9, R12 ;  /* 0x0000000c09097221 */ /* 0x010fc80000000000 */
[----:B0-----:R-:W-:-:S04]  /*1020*/  FADD R9, R9, R14 ;  /* 0x0000000e09097221 */ /* 0x001fc80000000000 */
[----:B-----5:R-:W-:-:S04]  /*1030*/  FADD R9, R9, R16 ;  /* 0x0000001009097221 */ /* 0x020fc80000000000 */
[----:B-1----:R-:W-:-:S04]  /*1040*/  FADD R9, R9, R18 ;  /* 0x0000001209097221 */ /* 0x002fc80000000000 */
[----:B------:R-:W-:-:S04]  /*1050*/  FADD R9, R9, R20 ;  /* 0x0000001409097221 */ /* 0x000fc80000000000 */
[----:B------:R-:W-:-:S07]  /*1060*/  FADD R17, R9, R22 ;  /* 0x0000001609117221 */ /* 0x000fce0000000000 */
.L_x_19:
[----:B------:R-:W-:Y:S05]  /*1070*/  @!P1 BRA `(.L_x_16) ;  /* 0x0000000000609947 */ /* 0x000fea0003800000 */
[----:B------:R-:W-:Y:S02]  /*1080*/  ISETP.GE.U32.AND P0, PT, R11, 0x4, PT ;  /* 0x000000040b00780c */ /* 0x000fe40003f06070 */
[----:B------:R-:W-:-:S04]  /*1090*/  LOP3.LUT R0, R26, 0x3, RZ, 0xc0, !PT ;  /* 0x000000031a007812 */ /* 0x000fc800078ec0ff */
[----:B------:R-:W-:-:S07]  /*10a0*/  ISETP.NE.AND P1, PT, R0, RZ, PT ;  /* 0x000000ff0000720c */ /* 0x000fce0003f25270 */
[----:B------:R-:W-:Y:S06]  /*10b0*/  @!P0 BRA `(.L_x_20) ;  /* 0x0000000000288947 */ /* 0x000fec0003800000 */
[C---:B------:R-:W-:Y:S02]  /*10c0*/  IMAD R3, R8.reuse, 0x4, R3 ;  /* 0x0000000408037824 */ /* 0x040fe400078e0203 */
[----:B------:R-:W-:-:S03]  /*10d0*/  VIADD R8, R8, 0x4 ;  /* 0x0000000408087836 */ /* 0x000fc60000000000 */
[----:B------:R-:W2:Y:S04]  /*10e0*/  LDS R10, [R3] ;  /* 0x00000000030a7984 */ /* 0x000ea80000000800 */
[----:B------:R-:W3:Y:S04]  /*10f0*/  LDS R9, [R3+0x4] ;  /* 0x0000040003097984 */ /* 0x000ee80000000800 */
[----:B------:R-:W4:Y:S04]  /*1100*/  LDS R12, [R3+0x8] ;  /* 0x00000800030c7984 */ /* 0x000f280000000800 */
[----:B0-----:R-:W0:Y:S01]  /*1110*/  LDS R14, [R3+0xc] ;  /* 0x00000c00030e7984 */ /* 0x001e220000000800 */
[----:B--2---:R-:W-:-:S04]  /*1120*/  FADD R10, R17, R10 ;  /* 0x0000000a110a7221 */ /* 0x004fc80000000000 */
[----:B---3--:R-:W-:-:S04]  /*1130*/  FADD R9, R10, R9 ;  /* 0x000000090a097221 */ /* 0x008fc80000000000 */
[----:B----4-:R-:W-:-:S04]  /*1140*/  FADD R9, R9, R12 ;  /* 0x0000000c09097221 */ /* 0x010fc80000000000 */
[----:B0-----:R-:W-:-:S07]  /*1150*/  FADD R17, R9, R14 ;  /* 0x0000000e09117221 */ /* 0x001fce0000000000 */
.L_x_20:
[----:B------:R-:W-:Y:S05]  /*1160*/  @!P1 BRA `(.L_x_16) ;  /* 0x0000000000249947 */ /* 0x000fea0003800000 */
[----:B------:R-:W-:Y:S02]  /*1170*/  IMAD R8, R8, 0x4, R2 ;  /* 0x0000000408087824 */ /* 0x000fe400078e0202 */
[----:B------:R-:W-:-:S03]  /*1180*/  IMAD.MOV R0, RZ, RZ, -R0 ;  /* 0x000000ffff007224 */ /* 0x000fc600078e0a00 */
[----:B------:R-:W-:-:S07]  /*1190*/  IADD3 R8, PT, PT, R8, UR4, RZ ;  /* 0x0000000408087c10 */ /* 0x000fce000fffe0ff */
.L_x_21:
[----:B------:R2:W3:Y:S01]  /*11a0*/  LDS R10, [R8] ;  /* 0x00000000080a7984 */ /* 0x0004e20000000800 */
[----:B------:R-:W-:-:S05]  /*11b0*/  VIADD R0, R0, 0x1 ;  /* 0x0000000100007836 */ /* 0x000fca0000000000 */
[----:B------:R-:W-:Y:S01]  /*11c0*/  ISETP.NE.AND P0, PT, R0, RZ, PT ;  /* 0x000000ff0000720c */ /* 0x000fe20003f05270 */
[----:B--2---:R-:W-:Y:S02]  /*11d0*/  VIADD R8, R8, 0x4 ;  /* 0x0000000408087836 */ /* 0x004fe40000000000 */
[----:B---3--:R-:W-:-:S10]  /*11e0*/  FADD R17, R10, R17 ;  /* 0x000000110a117221 */ /* 0x008fd40000000000 */
[----:B------:R-:W-:Y:S05]  /*11f0*/  @P0 BRA `(.L_x_21) ;  /* 0xfffffffc00e80947 */ /* 0x000fea000383ffff */
.L_x_16:
[----:B------:R2:W-:Y:S02]  /*1200*/  STS [R2+UR4], R17 ;  /* 0x0000001102007988 */ /* 0x0005e40008000804 */
.L_x_15:
[----:B------:R-:W-:Y:S05]  /*1210*/  BSYNC.RECONVERGENT B0 ;  /* 0x0000000000007941 */ /* 0x000fea0003800200 */
.L_x_14:
[----:B------:R-:W-:Y:S01]  /*1220*/  BAR.SYNC.DEFER_BLOCKING 0x0 ;  /* 0x0000000000007b1d */ /* 0x000fe20000010000 */
[----:B------:R-:W-:-:S13]  /*1230*/  ISETP.GE.AND P0, PT, R7, R24, PT ;  /* 0x000000180700720c */ /* 0x000fda0003f06270 */
[----:B------:R-:W-:Y:S05]  /*1240*/  @P0 EXIT ;  /* 0x000000000000094d */ /* 0x000fea0003800000 */
[----:B------:R3:W4:Y:S01]  /*1250*/  LDS R3, [R2+UR4] ;  /* 0x0000000402037984 */ /* 0x0007220008000800 */
[----:B------:R-:W0:Y:S02]  /*1260*/  LDCU UR4, c[0x0][0x394] ;  /* 0x00007280ff0477ac */ /* 0x000e240008000800 */
.L_x_24:
[----:B------:R-:W-:-:S05]  /*1270*/  IMAD.WIDE R8, R7, 0x4, R4 ;  /* 0x0000000407087825 */ /* 0x000fca00078e0204 */
[----:B------:R-:W5:Y:S01]  /*1280*/  LDG.E R0, desc[UR8][R8.64] ;  /* 0x0000000808007981 */ /* 0x000f62000c1e1900 */
[----:B--234-:R-:W2:Y:S01]  /*1290*/  MUFU.RCP R2, R3 ;  /* 0x0000000300027308 */ /* 0x01cea20000001000 */
[----:B------:R-:W-:Y:S01]  /*12a0*/  BSSY.RECONVERGENT B0, `(.L_x_22) ;  /* 0x000000b000007945 */ /* 0x000fe20003800200 */
[----:B--2---:R-:W-:-:S04]  /*12b0*/  FFMA R11, -R3, R2, 1 ;  /* 0x3f800000030b7423 */ /* 0x004fc80000000102 */
[----:B------:R-:W-:Y:S02]  /*12c0*/  FFMA R11, R2, R11, R2 ;  /* 0x0000000b020b7223 */ /* 0x000fe40000000002 */
[----:B-----5:R-:W2:Y:S02]  /*12d0*/  FCHK P0, R0, R3 ;  /* 0x0000000300007302 */ /* 0x020ea40000000000 */
[----:B------:R-:W-:-:S04]  /*12e0*/  FFMA R2, R0, R11, RZ ;  /* 0x0000000b00027223 */ /* 0x000fc800000000ff */
[----:B------:R-:W-:-:S04]  /*12f0*/  FFMA R10, -R3, R2, R0 ;  /* 0x00000002030a7223 */ /* 0x000fc80000000100 */
[----:B------:R-:W-:Y:S01]  /*1300*/  FFMA R11, R11, R10, R2 ;  /* 0x0000000a0b0b7223 */ /* 0x000fe20000000002 */
[----:B--2---:R-:W-:Y:S06]  /*1310*/  @!P0 BRA `(.L_x_23) ;  /* 0x00000000000c8947 */ /* 0x004fec0003800000 */
[----:B------:R-:W-:-:S07]  /*1320*/  MOV R2, 0x1340 ;  /* 0x0000134000027802 */ /* 0x000fce0000000f00 */
[----:B01----:R-:W-:Y:S05]  /*1330*/  CALL.REL.NOINC `($__internal_0_$__cuda_sm3x_div_rn_noftz_f32_slowpath) ;  /* 0x00000000001c7944 */ /* 0x003fea0003c00000 */
[----:B------:R-:W-:-:S07]  /*1340*/  IMAD.MOV.U32 R11, RZ, RZ, R0 ;  /* 0x000000ffff0b7224 */ /* 0x000fce00078e0000 */
.L_x_23:
[----:B0-----:R-:W-:Y:S05]  /*1350*/  BSYNC.RECONVERGENT B0 ;  /* 0x0000000000007941 */ /* 0x001fea0003800200 */
.L_x_22:
[----:B------:R0:W-:Y:S01]  /*1360*/  STG.E desc[UR8][R8.64], R11 ;  /* 0x0000000b08007986 */ /* 0x0001e2000c101908 */
[----:B------:R-:W-:-:S05]  /*1370*/  IMAD.IADD R7, R6, 0x1, R7 ;  /* 0x0000000106077824 */ /* 0x000fca00078e0207 */
[----:B------:R-:W-:-:S13]  /*1380*/  ISETP.GE.AND P0, PT, R7, UR4, PT ;  /* 0x0000000407007c0c */ /* 0x000fda000bf06270 */
[----:B0-----:R-:W-:Y:S05]  /*1390*/  @!P0 BRA `(.L_x_24) ;  /* 0xfffffffc00b48947 */ /* 0x001fea000383ffff */
[----:B------:R-:W-:Y:S05]  /*13a0*/  EXIT ;  /* 0x000000000000794d */ /* 0x000fea0003800000 */
        .weak           $__internal_0_$__cuda_sm3x_div_rn_noftz_f32_slowpath
        .type           $__internal_0_$__cuda_sm3x_div_rn_noftz_f32_slowpath,@function
        .size           $__internal_0_$__cuda_sm3x_div_rn_noftz_f32_slowpath,(.L_x_169 - $__internal_0_$__cuda_sm3x_div_rn_noftz_f32_slowpath)
$__internal_0_$__cuda_sm3x_div_rn_noftz_f32_slowpath:
[--C-:B------:R-:W-:Y:S01]  /*13b0*/  SHF.R.U32.HI R11, RZ, 0x17, R3.reuse ;  /* 0x00000017ff0b7819 */ /* 0x100fe20000011603 */
[----:B------:R-:W-:Y:S01]  /*13c0*/  BSSY.RECONVERGENT B1, `(.L_x_25) ;  /* 0x0000064000017945 */ /* 0x000fe20003800200 */
[--C-:B------:R-:W-:Y:S01]  /*13d0*/  SHF.R.U32.HI R10, RZ, 0x17, R0.reuse ;  /* 0x00000017ff0a7819 */ /* 0x100fe20000011600 */
[----:B------:R-:W-:Y:S01]  /*13e0*/  IMAD.MOV.U32 R12, RZ, RZ, R0 ;  /* 0x000000ffff0c7224 */ /* 0x000fe200078e0000 */
[----:B------:R-:W-:Y:S01]  /*13f0*/  LOP3.LUT R11, R11, 0xff, RZ, 0xc0, !PT ;  /* 0x000000ff0b0b7812 */ /* 0x000fe200078ec0ff */
[----:B------:R-:W-:Y:S01]  /*1400*/  IMAD.MOV.U32 R13, RZ, RZ, R3 ;  /* 0x000000ffff0d7224 */ /* 0x000fe200078e0003 */
[----:B------:R-:W-:Y:S02]  /*1410*/  LOP3.LUT R16, R10, 0xff, RZ, 0xc0, !PT ;  /* 0x000000ff0a107812 */ /* 0x000fe400078ec0ff */
[----:B------:R-:W-:-:S03]  /*1420*/  IADD3 R14, PT, PT, R11, -0x1, RZ ;  /* 0xffffffff0b0e7810 */ /* 0x000fc60007ffe0ff */
[----:B------:R-:W-:Y:S01]  /*1430*/  VIADD R15, R16, 0xffffffff ;  /* 0xffffffff100f7836 */ /* 0x000fe20000000000 */
[----:B------:R-:W-:-:S04]  /*1440*/  ISETP.GT.U32.AND P0, PT, R14, 0xfd, PT ;  /* 0x000000fd0e00780c */ /* 0x000fc80003f04070 */
[----:B------:R-:W-:-:S13]  /*1450*/  ISETP.GT.U32.OR P0, PT, R15, 0xfd, P0 ;  /* 0x000000fd0f00780c */ /* 0x000fda0000704470 */
[----:B------:R-:W-:Y:S01]  /*1460*/  @!P0 IMAD.MOV.U32 R10, RZ, RZ, RZ ;  /* 0x000000ffff0a8224 */ /* 0x000fe200078e00ff */
[----:B------:R-:W-:Y:S06]  /*1470*/  @!P0 BRA `(.L_x_26) ;  /* 0x00000000005c8947 */ /* 0x000fec0003800000 */
[----:B------:R-:W-:Y:S02]  /*1480*/  FSETP.GTU.FTZ.AND P1, PT, |R3|, +INF , PT ;  /* 0x7f8000000300780b */ /* 0x000fe40003f3c200 */
[----:B------:R-:W-:-:S04]  /*1490*/  FSETP.GTU.FTZ.AND P0, PT, |R0|, +INF , PT ;  /* 0x7f8000000000780b */ /* 0x000fc80003f1c200 */
[----:B------:R-:W-:-:S13]  /*14a0*/  PLOP3.LUT P0, PT, P0, P1, PT, 0xf8, 0x8f ;  /* 0x00000000008f781c */ /* 0x000fda0000703f70 */
[----:B------:R-:W-:Y:S05]  /*14b0*/  @P0 BRA `(.L_x_27) ;  /* 0x00000004004c0947 */ /* 0x000fea0003800000 */
[----:B------:R-:W-:-:S13]  /*14c0*/  LOP3.LUT P0, RZ, R13, 0x7fffffff, R12, 0xc8, !PT ;  /* 0x7fffffff0dff7812 */ /* 0x000fda000780c80c */
[----:B------:R-:W-:Y:S05]  /*14d0*/  @!P0 BRA `(.L_x_28) ;  /* 0x00000004003c8947 */ /* 0x000fea0003800000 */
[C---:B------:R-:W-:Y:S02]  /*14e0*/  FSETP.NEU.FTZ.AND P2, PT, |R0|.reuse, +INF , PT ;  /* 0x7f8000000000780b */ /* 0x040fe40003f5d200 */
[----:B------:R-:W-:Y:S02]  /*14f0*/  FSETP.NEU.FTZ.AND P1, PT, |R3|, +INF , PT ;  /* 0x7f8000000300780b */ /* 0x000fe40003f3d200 */
[----:B------:R-:W-:-:S11]  /*1500*/  FSETP.NEU.FTZ.AND P0, PT, |R0|, +INF , PT ;  /* 0x7f8000000000780b */ /* 0x000fd60003f1d200 */
[----:B------:R-:W-:Y:S05]  /*1510*/  @!P1 BRA !P2, `(.L_x_28) ;  /* 0x00000004002c9947 */ /* 0x000fea0005000000 */
[----:B------:R-:W-:-:S04]  /*1520*/  LOP3.LUT P2, RZ, R12, 0x7fffffff, RZ, 0xc0, !PT ;  /* 0x7fffffff0cff7812 */ /* 0x000fc8000784c0ff */
[----:B------:R-:W-:-:S13]  /*1530*/  PLOP3.LUT P1, PT, P1, P2, PT, 0x2f, 0xf2 ;  /* 0x0000000000f2781c */ /* 0x000fda0000f24577 */
[----:B------:R-:W-:Y:S05]  /*1540*/  @P1 BRA `(.L_x_29) ;  /* 0x0000000400181947 */ /* 0x000fea0003800000 */
[----:B------:R-:W-:-:S04]  /*1550*/  LOP3.LUT P1, RZ, R13, 0x7fffffff, RZ, 0xc0, !PT ;  /* 0x7fffffff0dff7812 */ /* 0x000fc8000782c0ff */
[----:B------:R-:W-:-:S13]  /*1560*/  PLOP3.LUT P0, PT, P0, P1, PT, 0x2f, 0xf2 ;  /* 0x0000000000f2781c */ /* 0x000fda0000702577 */
[----:B------:R-:W-:Y:S05]  /*1570*/  @P0 BRA `(.L_x_30) ;  /* 0x0000000400000947 */ /* 0x000fea0003800000 */
[----:B------:R-:W-:Y:S02]  /*1580*/  ISETP.GE.AND P0, PT, R15, RZ, PT ;  /* 0x000000ff0f00720c */ /* 0x000fe40003f06270 */
[----:B------:R-:W-:-:S11]  /*1590*/  ISETP.GE.AND P1, PT, R14, RZ, PT ;  /* 0x000000ff0e00720c */ /* 0x000fd60003f26270 */
[----:B------:R-:W-:Y:S01]  /*15a0*/  @P0 MOV R10, RZ ;  /* 0x000000ff000a0202 */ /* 0x000fe20000000f00 */
[----:B------:R-:W-:Y:S02]  /*15b0*/  @!P0 IMAD.MOV.U32 R10, RZ, RZ, -0x40 ;  /* 0xffffffc0ff0a8424 */ /* 0x000fe400078e00ff */
[----:B------:R-:W-:Y:S01]  /*15c0*/  @!P0 FFMA R12, R0, 1.84467440737095516160e+19, RZ ;  /* 0x5f800000000c8823 */ /* 0x000fe200000000ff */
[----:B------:R-:W-:Y:S01]  /*15d0*/  @!P1 FFMA R13, R3, 1.84467440737095516160e+19, RZ ;  /* 0x5f800000030d9823 */ /* 0x000fe200000000ff */
[----:B------:R-:W-:-:S07]  /*15e0*/  @!P1 VIADD R10, R10, 0x40 ;  /* 0x000000400a0a9836 */ /* 0x000fce0000000000 */
.L_x_26:
[----:B------:R-:W-:Y:S01]  /*15f0*/  LEA R0, R11, 0xc0800000, 0x17 ;  /* 0xc08000000b007811 */ /* 0x000fe200078eb8ff */
[----:B------:R-:W-:Y:S04]  /*1600*/  BSSY.RECONVERGENT B2, `(.L_x_31) ;  /* 0x0000036000027945 */ /* 0x000fe80003800200 */
[----:B------:R-:W-:Y:S02]  /*1610*/  IMAD.IADD R14, R13, 0x1, -R0 ;  /* 0x000000010d0e7824 */ /* 0x000fe400078e0a00 */
[----:B------:R-:W-:Y:S02]  /*1620*/  VIADD R13, R16, 0xffffff81 ;  /* 0xffffff81100d7836 */ /* 0x000fe40000000000 */
[----:B------:R-:W0:Y:S01]  /*1630*/  MUFU.RCP R15, R14 ;  /* 0x0000000e000f7308 */ /* 0x000e220000001000 */
[----:B------:R-:W-:Y:S01]  /*1640*/  FADD.FTZ R17, -R14, -RZ ;  /* 0x800000ff0e117221 */ /* 0x000fe20000010100 */
[C---:B------:R-:W-:Y:S01]  /*1650*/  IMAD R0, R13.reuse, -0x800000, R12 ;  /* 0xff8000000d007824 */ /* 0x040fe200078e020c */
[----:B------:R-:W-:-:S04]  /*1660*/  IADD3 R13, PT, PT, R13, 0x7f, -R11 ;  /* 0x0000007f0d0d7810 */ /* 0x000fc80007ffe80b */
[----:B------:R-:W-:Y:S01]  /*1670*/  IADD3 R13, PT, PT, R13, R10, RZ ;  /* 0x0000000a0d0d7210 */ /* 0x000fe20007ffe0ff */
[----:B0-----:R-:W-:-:S04]  /*1680*/  FFMA R16, R15, R17, 1 ;  /* 0x3f8000000f107423 */ /* 0x001fc80000000011 */
[----:B------:R-:W-:-:S04]  /*1690*/  FFMA R19, R15, R16, R15 ;  /* 0x000000100f137223 */ /* 0x000fc8000000000f */
[----:B------:R-:W-:-:S04]  /*16a0*/  FFMA R12, R0, R19, RZ ;  /* 0x00000013000c7223 */ /* 0x000fc800000000ff */
[----:B------:R-:W-:-:S04]  /*16b0*/  FFMA R15, R17, R12, R0 ;  /* 0x0000000c110f7223 */ /* 0x000fc80000000000 */
[----:B------:R-:W-:-:S04]  /*16c0*/  FFMA R16, R19, R15, R12 ;  /* 0x0000000f13107223 */ /* 0x000fc8000000000c */
[----:B------:R-:W-:-:S04]  /*16d0*/  FFMA R17, R17, R16, R0 ;  /* 0x0000001011117223 */ /* 0x000fc80000000000 */
[----:B------:R-:W-:-:S05]  /*16e0*/  FFMA R0, R19, R17, R16 ;  /* 0x0000001113007223 */ /* 0x000fca0000000010 */
[----:B------:R-:W-:-:S04]  /*16f0*/  SHF.R.U32.HI R11, RZ, 0x17, R0 ;  /* 0x00000017ff0b7819 */ /* 0x000fc80000011600 */
[----:B------:R-:W-:-:S05]  /*1700*/  LOP3.LUT R11, R11, 0xff, RZ, 0xc0, !PT ;  /* 0x000000ff0b0b7812 */ /* 0x000fca00078ec0ff */
[----:B------:R-:W-:-:S04]  /*1710*/  IMAD.IADD R14, R11, 0x1, R13 ;  /* 0x000000010b0e7824 */ /* 0x000fc800078e020d */
[----:B------:R-:W-:-:S05]  /*1720*/  VIADD R10, R14, 0xffffffff ;  /* 0xffffffff0e0a7836 */ /* 0x000fca0000000000 */
[----:B------:R-:W-:-:S13]  /*1730*/  ISETP.GE.U32.AND P0, PT, R10, 0xfe, PT ;  /* 0x000000fe0a00780c */ /* 0x000fda0003f06070 */
[----:B------:R-:W-:Y:S05]  /*1740*/  @!P0 BRA `(.L_x_32) ;  /* 0x0000000000808947 */ /* 0x000fea0003800000 */
[----:B------:R-:W-:-:S13]  /*1750*/  ISETP.GT.AND P0, PT, R14, 0xfe, PT ;  /* 0x000000fe0e00780c */ /* 0x000fda0003f04270 */
[----:B------:R-:W-:Y:S05]  /*1760*/  @P0 BRA `(.L_x_33) ;  /* 0x00000000006c0947 */ /* 0x000fea0003800000 */
[----:B------:R-:W-:-:S13]  /*1770*/  ISETP.GE.AND P0, PT, R14, 0x1, PT ;  /* 0x000000010e00780c */ /* 0x000fda0003f06270 */
[----:B------:R-:W-:Y:S05]  /*1780*/  @P0 BRA `(.L_x_34) ;  /* 0x0000000000740947 */ /* 0x000fea0003800000 */
[----:B------:R-:W-:Y:S02]  /*1790*/  ISETP.GE.AND P0, PT, R14, -0x18, PT ;  /* 0xffffffe80e00780c */ /* 0x000fe40003f06270 */
[----:B------:R-:W-:-:S11]  /*17a0*/  LOP3.LUT R0, R0, 0x80000000, RZ, 0xc0, !PT ;  /* 0x8000000000007812 */ /* 0x000fd600078ec0ff */
[----:B------:R-:W-:Y:S05]  /*17b0*/  @!P0 BRA `(.L_x_34) ;  /* 0x0000000000688947 */ /* 0x000fea0003800000 */
[CCC-:B------:R-:W-:Y:S01]  /*17c0*/  FFMA.RZ R10, R19.reuse, R17.reuse, R16.reuse ;  /* 0x00000011130a7223 */ /* 0x1c0fe2000000c010 */
[C---:B------:R-:W-:Y:S02]  /*17d0*/  VIADD R13, R14.reuse, 0x20 ;  /* 0x000000200e0d7836 */ /* 0x040fe40000000000 */
[CCC-:B------:R-:W-:Y:S01]  /*17e0*/  FFMA.RM R11, R19.reuse, R17.reuse, R16.reuse ;  /* 0x00000011130b7223 */ /* 0x1c0fe20000004010 */
[----:B------:R-:W-:Y:S02]  /*17f0*/  ISETP.NE.AND P2, PT, R14, RZ, PT ;  /* 0x000000ff0e00720c */ /* 0x000fe40003f45270 */
[----:B------:R-:W-:Y:S01]  /*1800*/  LOP3.LUT R12, R10, 0x7fffff, RZ, 0xc0, !PT ;  /* 0x007fffff0a0c7812 */ /* 0x000fe200078ec0ff */
[----:B------:R-:W-:Y:S01]  /*1810*/  FFMA.RP R10, R19, R17, R16 ;  /* 0x00000011130a7223 */ /* 0x000fe20000008010 */
[----:B------:R-:W-:Y:S01]  /*1820*/  ISETP.NE.AND P1, PT, R14, RZ, PT ;  /* 0x000000ff0e00720c */ /* 0x000fe20003f25270 */
[----:B------:R-:W-:Y:S01]  /*1830*/  IMAD.MOV R14, RZ, RZ, -R14 ;  /* 0x000000ffff0e7224 */ /* 0x000fe200078e0a0e */
[----:B------:R-:W-:-:S02]  /*1840*/  LOP3.LUT R12, R12, 0x800000, RZ, 0xfc, !PT ;  /* 0x008000000c0c7812 */ /* 0x000fc400078efcff */
[----:B------:R-:W-:Y:S02]  /*1850*/  FSETP.NEU.FTZ.AND P0, PT, R10, R11, PT ;  /* 0x0000000b0a00720b */ /* 0x000fe40003f1d000 */
[----:B------:R-:W-:Y:S02]  /*1860*/  SHF.L.U32 R13, R12, R13, RZ ;  /* 0x0000000d0c0d7219 */ /* 0x000fe400000006ff */
[----:B------:R-:W-:Y:S02]  /*1870*/  SEL R11, R14, RZ, P2 ;  /* 0x000000ff0e0b7207 */ /* 0x000fe40001000000 */
[----:B------:R-:W-:Y:S02]  /*1880*/  ISETP.NE.AND P1, PT, R13, RZ, P1 ;  /* 0x000000ff0d00720c */ /* 0x000fe40000f25270 */
[----:B------:R-:W-:Y:S02]  /*1890*/  SHF.R.U32.HI R11, RZ, R11, R12 ;  /* 0x0000000bff0b7219 */ /* 0x000fe4000001160c */
[----:B------:R-:W-:-:S02]  /*18a0*/  PLOP3.LUT P0, PT, P0, P1, PT, 0xf8, 0x8f ;  /* 0x00000000008f781c */ /* 0x000fc40000703f70 */
[----:B------:R-:W-:Y:S02]  /*18b0*/  SHF.R.U32.HI R13, RZ, 0x1, R11 ;  /* 0x00000001ff0d7819 */ /* 0x000fe4000001160b */
[----:B------:R-:W-:-:S04]  /*18c0*/  SEL R10, RZ, 0x1, !P0 ;  /* 0x00000001ff0a7807 */ /* 0x000fc80004000000 */
[----:B------:R-:W-:-:S04]  /*18d0*/  LOP3.LUT R10, R10, 0x1, R13, 0xf8, !PT ;  /* 0x000000010a0a7812 */ /* 0x000fc800078ef80d */
[----:B------:R-:W-:-:S04]  /*18e0*/  LOP3.LUT R10, R10, R11, RZ, 0xc0, !PT ;  /* 0x0000000b0a0a7212 */ /* 0x000fc800078ec0ff */
[----:B------:R-:W-:-:S04]  /*18f0*/  IADD3 R13, PT, PT, R13, R10, RZ ;  /* 0x0000000a0d0d7210 */ /* 0x000fc80007ffe0ff */
[----:B------:R-:W-:Y:S01]  /*1900*/  LOP3.LUT R0, R13, R0, RZ, 0xfc, !PT ;  /* 0x000000000d007212 */ /* 0x000fe200078efcff */
[----:B------:R-:W-:Y:S06]  /*1910*/  BRA `(.L_x_34) ;  /* 0x0000000000107947 */ /* 0x000fec0003800000 */
.L_x_33:
[----:B------:R-:W-:-:S04]  /*1920*/  LOP3.LUT R0, R0, 0x80000000, RZ, 0xc0, !PT ;  /* 0x8000000000007812 */ /* 0x000fc800078ec0ff */
[----:B------:R-:W-:Y:S01]  /*1930*/  LOP3.LUT R0, R0, 0x7f800000, RZ, 0xfc, !PT ;  /* 0x7f80000000007812 */ /* 0x000fe200078efcff */
[----:B------:R-:W-:Y:S06]  /*1940*/  BRA `(.L_x_34) ;  /* 0x0000000000047947 */ /* 0x000fec0003800000 */
.L_x_32:
[----:B------:R-:W-:-:S07]  /*1950*/  IMAD R0, R13, 0x800000, R0 ;  /* 0x008000000d007824 */ /* 0x000fce00078e0200 */
.L_x_34:
[----:B------:R-:W-:Y:S05]  /*1960*/  BSYNC.RECONVERGENT B2 ;  /* 0x0000000000027941 */ /* 0x000fea0003800200 */
.L_x_31:
[----:B------:R-:W-:Y:S05]  /*1970*/  BRA `(.L_x_35) ;  /* 0x0000000000207947 */ /* 0x000fea0003800000 */
.L_x_30:
[----:B------:R-:W-:-:S04]  /*1980*/  LOP3.LUT R0, R13, 0x80000000, R12, 0x48, !PT ;  /* 0x800000000d007812 */ /* 0x000fc800078e480c */
[----:B------:R-:W-:Y:S01]  /*1990*/  LOP3.LUT R0, R0, 0x7f800000, RZ, 0xfc, !PT ;  /* 0x7f80000000007812 */ /* 0x000fe200078efcff */
[----:B------:R-:W-:Y:S06]  /*19a0*/  BRA `(.L_x_35) ;  /* 0x0000000000147947 */ /* 0x000fec0003800000 */
.L_x_29:
[----:B------:R-:W-:Y:S01]  /*19b0*/  LOP3.LUT R0, R13, 0x80000000, R12, 0x48, !PT ;  /* 0x800000000d007812 */ /* 0x000fe200078e480c */
[----:B------:R-:W-:Y:S06]  /*19c0*/  BRA `(.L_x_35) ;  /* 0x00000000000c7947 */ /* 0x000fec0003800000 */
.L_x_28:
[----:B------:R-:W0:Y:S01]  /*19d0*/  MUFU.RSQ R0, -QNAN ;  /* 0xffc0000000007908 */ /* 0x000e220000001400 */
[----:B------:R-:W-:Y:S05]  /*19e0*/  BRA `(.L_x_35) ;  /* 0x0000000000047947 */ /* 0x000fea0003800000 */
.L_x_27:
[----:B------:R-:W-:-:S07]  /*19f0*/  FADD.FTZ R0, R0, R3 ;  /* 0x0000000300007221 */ /* 0x000fce0000010000 */
.L_x_35:
[----:B------:R-:W-:Y:S05]  /*1a00*/  BSYNC.RECONVERGENT B1 ;  /* 0x0000000000017941 */ /* 0x000fea0003800200 */
.L_x_25:
[----:B------:R-:W-:Y:S02]  /*1a10*/  IMAD.MOV.U32 R10, RZ, RZ, R2 ;  /* 0x000000ffff0a7224 */ /* 0x000fe400078e0002 */
[----:B------:R-:W-:-:S04]  /*1a20*/  IMAD.MOV.U32 R11, RZ, RZ, 0x0 ;  /* 0x00000000ff0b7424 */ /* 0x000fc800078e00ff */
[----:B0-----:R-:W-:Y:S05]  /*1a30*/  RET.REL.NODEC R10 `(_Z24softmax_forward_kernel_4PfPKfii) ;  /* 0xffffffe40a707950 */ /* 0x001fea0003c3ffff */
.L_x_36:
[----:B------:R-:W-:-:S00]  /*1a40*/  BRA `(.L_x_36) ;  /* 0xfffffffc00fc7947 */ /* 0x000fc0000383ffff */
[----:B------:R-:W-:-:S00]  /*1a50*/  NOP ;  /* 0x0000000000007918 */ /* 0x000fc00000000000 */
        /* <DEDUP_REMOVED lines=10> */
.L_x_169:


//--------------------- .text._Z24softmax_forward_kernel_3PfPKfii --------------------------
	.section	.text._Z24softmax_forward_kernel_3PfPKfii,"ax",@progbits
	.align	128
        .global         _Z24softmax_forward_kernel_3PfPKfii
        .type           _Z24softmax_forward_kernel_3PfPKfii,@function
        .size           _Z24softmax_forward_kernel_3PfPKfii,(.L_x_170 - _Z24softmax_forward_kernel_3PfPKfii)
        .other          _Z24softmax_forward_kernel_3PfPKfii,@"STO_CUDA_ENTRY STV_DEFAULT"
_Z24softmax_forward_kernel_3PfPKfii:
.text._Z24softmax_forward_kernel_3PfPKfii:
[----:B------:R-:W-:Y:S01]  /*0000*/  LDC R1, c[0x0][0x37c] ;  /* 0x0000df00ff017b82 */ /* 0x000fe20000000800 */
[----:B------:R-:W0:Y:S07]  /*0010*/  S2R R7, SR_TID.X ;  /* 0x0000000000077919 */ /* 0x000e2e0000002100 */
[----:B------:R-:W0:Y:S01]  /*0020*/  LDC R0, c[0x0][0x394] ;  /* 0x0000e500ff007b82 */ /* 0x000e220000000800 */
[----:B------:R-:W-:Y:S01]  /*0030*/  BSSY.RECONVERGENT B0, `(.L_x_37) ;  /* 0x0000013000007945 */ /* 0x000fe20003800200 */
[----:B------:R-:W-:-:S06]  /*0040*/  IMAD.MOV.U32 R6, RZ, RZ, -0x800000 ;  /* 0xff800000ff067424 */ /* 0x000fcc00078e00ff */
[----:B------:R-:W1:Y:S08]  /*0050*/  S2UR UR4, SR_CTAID.X ;  /* 0x00000000000479c3 */ /* 0x000e700000002500 */
[----:B------:R-:W2:Y:S01]  /*0060*/  LDC.64 R2, c[0x0][0x388] ;  /* 0x0000e200ff027b82 */ /* 0x000ea20000000a00 */
[----:B0-----:R-:W-:Y:S01]  /*0070*/  ISETP.GE.AND P0, PT, R7, R0, PT ;  /* 0x000000000700720c */ /* 0x001fe20003f06270 */
[----:B-1----:R-:W-:Y:S01]  /*0080*/  IMAD R9, R0, UR4, RZ ;  /* 0x0000000400097c24 */ /* 0x002fe2000f8e02ff */
[----:B------:R-:W0:Y:S03]  /*0090*/  LDCU.64 UR4, c[0x0][0x358] ;  /* 0x00006b00ff0477ac */ /* 0x000e260008000a00 */
[----:B--2---:R-:W-:-:S08]  /*00a0*/  IMAD.WIDE.U32 R2, R9, 0x4, R2 ;  /* 0x0000000409027825 */ /* 0x004fd000078e0002 */
[----:B------:R-:W-:Y:S05]  /*00b0*/  @P0 BRA `(.L_x_38) ;  /* 0x0000000000280947 */ /* 0x000fea0003800000 */
[----:B------:R-:W1:Y:S01]  /*00c0*/  LDC R8, c[0x0][0x360] ;  /* 0x0000d800ff087b82 */ /* 0x000e620000000800 */
[----:B------:R-:W-:Y:S02]  /*00d0*/  IMAD.MOV.U32 R6, RZ, RZ, -0x800000 ;  /* 0xff800000ff067424 */ /* 0x000fe400078e00ff */
[----:B------:R-:W-:-:S07]  /*00e0*/  IMAD.MOV.U32 R11, RZ, RZ, R7 ;  /* 0x000000ffff0b7224 */ /* 0x000fce00078e0007 */
.L_x_39:
[----:B------:R-:W-:-:S06]  /*00f0*/  IMAD.WIDE R4, R11, 0x4, R2 ;  /* 0x000000040b047825 */ /* 0x000fcc00078e0202 */
[----:B0-----:R-:W2:Y:S01]  /*0100*/  LDG.E R5, desc[UR4][R4.64] ;  /* 0x0000000404057981 */ /* 0x001ea2000c1e1900 */
[----:B-1----:R-:W-:-:S05]  /*0110*/  IMAD.IADD R11, R8, 0x1, R11 ;  /* 0x00000001080b7824 */ /* 0x002fca00078e020b */
[----:B------:R-:W-:Y:S02]  /*0120*/  ISETP.GE.AND P1, PT, R11, R0, PT ;  /* 0x000000000b00720c */ /* 0x000fe40003f26270 */
[----:B--2---:R-:W-:-:S04]  /*0130*/  FSETP.GEU.AND P0, PT, R6, R5, PT ;  /* 0x000000050600720b */ /* 0x004fc80003f0e000 */
[----:B------:R-:W-:-:S07]  /*0140*/  FSEL R6, R5, R6, !P0 ;  /* 0x0000000605067208 */ /* 0x000fce0004000000 */
[----:B------:R-:W-:Y:S05]  /*0150*/  @!P1 BRA `(.L_x_39) ;  /* 0xfffffffc00e49947 */ /* 0x000fea000383ffff */
.L_x_38:
[----:B0-----:R-:W-:Y:S05]  /*0160*/  BSYNC.RECONVERGENT B0 ;  /* 0x0000000000007941 */ /* 0x001fea0003800200 */
.L_x_37:
[----:B------:R-:W0:Y:S01]  /*0170*/  SHFL.DOWN PT, R5, R6, 0x10, 0x1f ;  /* 0x0a001f0006057f89 */ /* 0x000e2200000e0000 */
[----:B------:R-:W-:Y:S01]  /*0180*/  ISETP.GE.AND P0, PT, R7, R0, PT ;  /* 0x000000000700720c */ /* 0x000fe20003f06270 */
[----:B------:R-:W-:Y:S01]  /*0190*/  BSSY.RECONVERGENT B0, `(.L_x_40) ;  /* 0x0000025000007945 */ /* 0x000fe20003800200 */
[----:B0-----:R-:W-:Y:S01]  /*01a0*/  FMNMX R8, R5, R6, !PT ;  /* 0x0000000605087209 */ /* 0x001fe20007800000 */
[----:B------:R-:W-:-:S04]  /*01b0*/  IMAD.MOV.U32 R6, RZ, RZ, RZ ;  /* 0x000000ffff067224 */ /* 0x000fc800078e00ff */
[----:B------:R-:W0:Y:S02]  /*01c0*/  SHFL.DOWN PT, R5, R8, 0x8, 0x1f ;  /* 0x09001f0008057f89 */ /* 0x000e2400000e0000 */
[----:B0-----:R-:W-:-:S05]  /*01d0*/  FMNMX R10, R8, R5, !PT ;  /* 0x00000005080a7209 */ /* 0x001fca0007800000 */
[----:B------:R-:W0:Y:S02]  /*01e0*/  SHFL.DOWN PT, R5, R10, 0x4, 0x1f ;  /* 0x08801f000a057f89 */ /* 0x000e2400000e0000 */
[----:B0-----:R-:W-:-:S05]  /*01f0*/  FMNMX R11, R10, R5, !PT ;  /* 0x000000050a0b7209 */ /* 0x001fca0007800000 */
[----:B------:R-:W0:Y:S02]  /*0200*/  SHFL.DOWN PT, R4, R11, 0x2, 0x1f ;  /* 0x08401f000b047f89 */ /* 0x000e2400000e0000 */
[----:B0-----:R-:W-:Y:S02]  /*0210*/  FMNMX R12, R11, R4, !PT ;  /* 0x000000040b0c7209 */ /* 0x001fe40007800000 */
[----:B------:R-:W0:Y:S03]  /*0220*/  LDC.64 R4, c[0x0][0x380] ;  /* 0x0000e000ff047b82 */ /* 0x000e260000000a00 */
[----:B------:R-:W1:Y:S01]  /*0230*/  SHFL.DOWN PT, R13, R12, 0x1, 0x1f ;  /* 0x08201f000c0d7f89 */ /* 0x000e6200000e0000 */
[----:B0-----:R-:W-:Y:S01]  /*0240*/  IMAD.WIDE.U32 R4, R9, 0x4, R4 ;  /* 0x0000000409047825 */ /* 0x001fe200078e0004 */
[----:B-1----:R-:W-:-:S05]  /*0250*/  FMNMX R13, R12, R13, !PT ;  /* 0x0000000d0c0d7209 */ /* 0x002fca0007800000 */
[----:B------:R0:W1:Y:S01]  /*0260*/  SHFL.IDX PT, R17, R13, RZ, 0x1f ;  /* 0x00001fff0d117589 */ /* 0x00006200000e0000 */
[----:B------:R-:W-:Y:S05]  /*0270*/  @P0 BRA `(.L_x_41) ;  /* 0x0000000000580947 */ /* 0x000fea0003800000 */
[----:B------:R-:W2:Y:S01]  /*0280*/  LDC R14, c[0x0][0x360] ;  /* 0x0000d800ff0e7b82 */ /* 0x000ea20000000800 */
[----:B------:R-:W-:Y:S02]  /*0290*/  HFMA2 R6, -RZ, RZ, 0, 0 ;  /* 0x00000000ff067431 */ /* 0x000fe400000001ff */
[----:B------:R-:W-:-:S07]  /*02a0*/  IMAD.MOV.U32 R11, RZ, RZ, R7 ;  /* 0x000000ffff0b7224 */ /* 0x000fce00078e0007 */
.L_x_42:
[----:B---3--:R-:W-:-:S06]  /*02b0*/  IMAD.WIDE R8, R11, 0x4, R2 ;  /* 0x000000040b087825 */ /* 0x008fcc00078e0202 */
[----:B------:R-:W1:Y:S01]  /*02c0*/  LDG.E R8, desc[UR4][R8.64] ;  /* 0x0000000408087981 */ /* 0x000e62000c1e1900 */
[----:B0-----:R-:W-:Y:S02]  /*02d0*/  IMAD.MOV.U32 R13, RZ, RZ, 0x3bbb989d ;  /* 0x3bbb989dff0d7424 */ /* 0x001fe400078e00ff */
[----:B------:R-:W-:Y:S02]  /*02e0*/  IMAD.MOV.U32 R15, RZ, RZ, 0x437c0000 ;  /* 0x437c0000ff0f7424 */ /* 0x000fe400078e00ff */
[----:B-1----:R-:W-:Y:S01]  /*02f0*/  FADD R10, -R17, R8 ;  /* 0x00000008110a7221 */ /* 0x002fe20000000100 */
[----:B------:R-:W-:Y:S01]  /*0300*/  IMAD.WIDE R8, R11, 0x4, R4 ;  /* 0x000000040b087825 */ /* 0x000fe200078e0204 */
[----:B--2---:R-:W-:-:S03]  /*0310*/  IADD3 R11, PT, PT, R14, R11, RZ ;  /* 0x0000000b0e0b7210 */ /* 0x004fc60007ffe0ff */
[----:B------:R-:W-:Y:S01]  /*0320*/  FFMA.SAT R12, R10, R13, 0.5 ;  /* 0x3f0000000a0c7423 */ /* 0x000fe2000000200d */
        /* <DEDUP_REMOVED lines=11> */
.L_x_41:
[----:B------:R-:W-:Y:S05]  /*03e0*/  BSYNC.RECONVERGENT B0 ;  /* 0x0000000000007941 */ /* 0x000fea0003800200 */
.L_x_40:
[----:B------:R-:W2:Y:S01]  /*03f0*/  SHFL.DOWN PT, R3, R6, 0x10, 0x1f ;  /* 0x0a001f0006037f89 */ /* 0x000ea200000e0000 */
[----:B------:R-:W-:Y:S01]  /*0400*/  ISETP.GE.AND P0, PT, R7, R0, PT ;  /* 0x000000000700720c */ /* 0x000fe20003f06270 */
[----:B--2---:R-:W-:-:S05]  /*0410*/  FADD R2, R3, R6 ;  /* 0x0000000603027221 */ /* 0x004fca0000000000 */
[----:B------:R-:W3:Y:S02]  /*0420*/  SHFL.DOWN PT, R3, R2, 0x8, 0x1f ;  /* 0x09001f0002037f89 */ /* 0x000ee400000e0000 */
[----:B---3--:R-:W-:-:S05]  /*0430*/  FADD R8, R2, R3 ;  /* 0x0000000302087221 */ /* 0x008fca0000000000 */
[----:B------:R-:W2:Y:S02]  /*0440*/  SHFL.DOWN PT, R3, R8, 0x4, 0x1f ;  /* 0x08801f0008037f89 */ /* 0x000ea400000e0000 */
[----:B--2---:R-:W-:-:S05]  /*0450*/  FADD R9, R8, R3 ;  /* 0x0000000308097221 */ /* 0x004fca0000000000 */
[----:B------:R-:W2:Y:S02]  /*0460*/  SHFL.DOWN PT, R10, R9, 0x2, 0x1f ;  /* 0x08401f00090a7f89 */ /* 0x000ea400000e0000 */
[----:B--2---:R-:W-:-:S05]  /*0470*/  FADD R10, R9, R10 ;  /* 0x0000000a090a7221 */ /* 0x004fca0000000000 */
[----:B------:R-:W2:Y:S02]  /*0480*/  SHFL.DOWN PT, R3, R10, 0x1, 0x1f ;  /* 0x08201f000a037f89 */ /* 0x000ea400000e0000 */
[----:B--2---:R-:W-:-:S06]  /*0490*/  FADD R3, R10, R3 ;  /* 0x000000030a037221 */ /* 0x004fcc0000000000 */
[----:B------:R-:W2:Y:S01]  /*04a0*/  SHFL.IDX PT, R3, R3, RZ, 0x1f ;  /* 0x00001fff03037589 */ /* 0x000ea200000e0000 */
[----:B------:R-:W-:Y:S05]  /*04b0*/  @P0 EXIT ;  /* 0x000000000000094d */ /* 0x000fea0003800000 */
[----:B------:R-:W3:Y:S01]  /*04c0*/  LDCU UR6, c[0x0][0x360] ;  /* 0x00006c00ff0677ac */ /* 0x000ee20008000800 */
[----:B------:R-:W4:Y:S02]  /*04d0*/  LDCU UR7, c[0x0][0x394] ;  /* 0x00007280ff0777ac */ /* 0x000f240008000800 */
.L_x_45:
[----:B------:R-:W-:-:S05]  /*04e0*/  IMAD.WIDE R8, R7, 0x4, R4 ;  /* 0x0000000407087825 */ /* 0x000fca00078e0204 */
[----:B------:R-:W5:Y:S01]  /*04f0*/  LDG.E R0, desc[UR4][R8.64] ;  /* 0x0000000408007981 */ /* 0x000f62000c1e1900 */
[----:B--2---:R-:W2:Y:S01]  /*0500*/  MUFU.RCP R2, R3 ;  /* 0x0000000300027308 */ /* 0x004ea20000001000 */
        /* <DEDUP_REMOVED lines=9> */
[----:B01-34-:R-:W-:Y:S05]  /*05a0*/  CALL.REL.NOINC `($__internal_1_$__cuda_sm3x_div_rn_noftz_f32_slowpath) ;  /* 0x00000000001c7944 */ /* 0x01bfea0003c00000 */
[----:B------:R-:W-:-:S07]  /*05b0*/  IMAD.MOV.U32 R11, RZ, RZ, R0 ;  /* 0x000000ffff0b7224 */ /* 0x000fce00078e0000 */
.L_x_44:
[----:B---34-:R-:W-:Y:S05]  /*05c0*/  BSYNC.RECONVERGENT B0 ;  /* 0x0000000000007941 */ /* 0x018fea0003800200 */
.L_x_43:
[----:B------:R2:W-:Y:S01]  /*05d0*/  STG.E desc[UR4][R8.64], R11 ;  /* 0x0000000b08007986 */ /* 0x0005e2000c101904 */
[----:B------:R-:W-:-:S05]  /*05e0*/  VIADD R7, R7, UR6 ;  /* 0x0000000607077c36 */ /* 0x000fca0008000000 */
[----:B------:R-:W-:-:S13]  /*05f0*/  ISETP.GE.AND P0, PT, R7, UR7, PT ;  /* 0x0000000707007c0c */ /* 0x000fda000bf06270 */
[----:B--2---:R-:W-:Y:S05]  /*0600*/  @!P0 BRA `(.L_x_45) ;  /* 0xfffffffc00b48947 */ /* 0x004fea000383ffff */
[----:B------:R-:W-:Y:S05]  /*0610*/  EXIT ;  /* 0x000000000000794d */ /* 0x000fea0003800000 */
        .weak           $__internal_1_$__cuda_sm3x_div_rn_noftz_f32_slowpath
        .type           $__internal_1_$__cuda_sm3x_div_rn_noftz_f32_slowpath,@function
        .size           $__internal_1_$__cuda_sm3x_div_rn_noftz_f32_slowpath,(.L_x_170 - $__internal_1_$__cuda_sm3x_div_rn_noftz_f32_slowpath)
$__internal_1_$__cuda_sm3x_div_rn_noftz_f32_slowpath:
[--C-:B------:R-:W-:Y:S01]  /*0620*/  SHF.R.U32.HI R10, RZ, 0x17, R3.reuse ;  /* 0x00000017ff0a7819 */ /* 0x100fe20000011603 */
[----:B------:R-:W-:Y:S01]  /*0630*/  BSSY.RECONVERGENT B1, `(.L_x_46) ;  /* 0x0000064000017945 */ /* 0x000fe20003800200 */
[----:B------:R-:W-:Y:S01]  /*0640*/  SHF.R.U32.HI R6, RZ, 0x17, R0 ;  /* 0x00000017ff067819 */ /* 0x000fe20000011600 */
[----:B------:R-:W-:Y:S01]  /*0650*/  IMAD.MOV.U32 R12, RZ, RZ, R3 ;  /* 0x000000ffff0c7224 */ /* 0x000fe200078e0003 */
[----:B------:R-:W-:Y:S02]  /*0660*/  LOP3.LUT R10, R10, 0xff, RZ, 0xc0, !PT ;  /* 0x000000ff0a0a7812 */ /* 0x000fe400078ec0ff */
[----:B------:R-:W-:Y:S02]  /*0670*/  LOP3.LUT R16, R6, 0xff, RZ, 0xc0, !PT ;  /* 0x000000ff06107812 */ /* 0x000fe400078ec0ff */
[----:B------:R-:W-:Y:S01]  /*0680*/  MOV R11, R0 ;  /* 0x00000000000b7202 */ /* 0x000fe20000000f00 */
[----:B------:R-:W-:Y:S02]  /*0690*/  VIADD R14, R10, 0xffffffff ;  /* 0xffffffff0a0e7836 */ /* 0x000fe40000000000 */
[----:B------:R-:W-:-:S03]  /*06a0*/  VIADD R13, R16, 0xffffffff ;  /* 0xffffffff100d7836 */ /* 0x000fc60000000000 */
        /* <DEDUP_REMOVED lines=22> */
[----:B------:R-:W-:Y:S02]  /*0810*/  @P0 IMAD.MOV.U32 R6, RZ, RZ, RZ ;  /* 0x000000ffff060224 */ /* 0x000fe400078e00ff */
[----:B------:R-:W-:Y:S01]  /*0820*/  @!P0 FFMA R11, R0, 1.84467440737095516160e+19, RZ ;  /* 0x5f800000000b8823 */ /* 0x000fe200000000ff */
[----:B------:R-:W-:Y:S02]  /*0830*/  @!P0 IMAD.MOV.U32 R6, RZ, RZ, -0x40 ;  /* 0xffffffc0ff068424 */ /* 0x000fe400078e00ff */
[----:B------:R-:W-:-:S03]  /*0840*/  @!P1 FFMA R12, R3, 1.84467440737095516160e+19, RZ ;  /* 0x5f800000030c9823 */ /* 0x000fc600000000ff */
[----:B------:R-:W-:-:S07]  /*0850*/  @!P1 IADD3 R6, PT, PT, R6, 0x40, RZ ;  /* 0x0000004006069810 */ /* 0x000fce0007ffe0ff */
.L_x_47:
[----:B------:R-:W-:Y:S01]  /*0860*/  LEA R13, R10, 0xc0800000, 0x17 ;  /* 0xc08000000a0d7811 */ /* 0x000fe200078eb8ff */
[----:B------:R-:W-:Y:S04]  /*0870*/  BSSY.RECONVERGENT B2, `(.L_x_52) ;  /* 0x0000036000027945 */ /* 0x000fe80003800200 */
[----:B------:R-:W-:Y:S02]  /*0880*/  IMAD.IADD R13, R12, 0x1, -R13 ;  /* 0x000000010c0d7824 */ /* 0x000fe400078e0a0d */
[----:B------:R-:W-:Y:S02]  /*0890*/  VIADD R12, R16, 0xffffff81 ;  /* 0xffffff81100c7836 */ /* 0x000fe40000000000 */
[----:B------:R-:W0:Y:S01]  /*08a0*/  MUFU.RCP R14, R13 ;  /* 0x0000000d000e7308 */ /* 0x000e220000001000 */
[----:B------:R-:W-:Y:S01]  /*08b0*/  FADD.FTZ R15, -R13, -RZ ;  /* 0x800000ff0d0f7221 */ /* 0x000fe20000010100 */
[----:B------:R-:W-:-:S03]  /*08c0*/  IMAD R0, R12, -0x800000, R11 ;  /* 0xff8000000c007824 */ /* 0x000fc600078e020b */
[----:B0-----:R-:W-:-:S04]  /*08d0*/  FFMA R17, R14, R15, 1 ;  /* 0x3f8000000e117423 */ /* 0x001fc8000000000f */
[----:B------:R-:W-:-:S04]  /*08e0*/  FFMA R16, R14, R17, R14 ;  /* 0x000000110e107223 */ /* 0x000fc8000000000e */
[----:B------:R-:W-:-:S04]  /*08f0*/  FFMA R11, R0, R16, RZ ;  /* 0x00000010000b7223 */ /* 0x000fc800000000ff */
[----:B------:R-:W-:-:S04]  /*0900*/  FFMA R14, R15, R11, R0 ;  /* 0x0000000b0f0e7223 */ /* 0x000fc80000000000 */
[----:B------:R-:W-:Y:S01]  /*0910*/  FFMA R17, R16, R14, R11 ;  /* 0x0000000e10117223 */ /* 0x000fe2000000000b */
[----:B------:R-:W-:-:S03]  /*0920*/  IADD3 R11, PT, PT, R12, 0x7f, -R10 ;  /* 0x0000007f0c0b7810 */ /* 0x000fc60007ffe80a */
[----:B------:R-:W-:Y:S02]  /*0930*/  FFMA R14, R15, R17, R0 ;  /* 0x000000110f0e7223 */ /* 0x000fe40000000000 */
[----:B------:R-:W-:Y:S02]  /*0940*/  IMAD.IADD R11, R11, 0x1, R6 ;  /* 0x000000010b0b7824 */ /* 0x000fe400078e0206 */
[----:B------:R-:W-:-:S05]  /*0950*/  FFMA R0, R16, R14, R17 ;  /* 0x0000000e10007223 */ /* 0x000fca0000000011 */
[----:B------:R-:W-:-:S04]  /*0960*/  SHF.R.U32.HI R10, RZ, 0x17, R0 ;  /* 0x00000017ff0a7819 */ /* 0x000fc80000011600 */
[----:B------:R-:W-:-:S05]  /*0970*/  LOP3.LUT R10, R10, 0xff, RZ, 0xc0, !PT ;  /* 0x000000ff0a0a7812 */ /* 0x000fca00078ec0ff */
[----:B------:R-:W-:-:S05]  /*0980*/  IMAD.IADD R12, R10, 0x1, R11 ;  /* 0x000000010a0c7824 */ /* 0x000fca00078e020b */
[----:B------:R-:W-:-:S04]  /*0990*/  IADD3 R6, PT, PT, R12, -0x1, RZ ;  /* 0xffffffff0c067810 */ /* 0x000fc80007ffe0ff */
        /* <DEDUP_REMOVED lines=9> */
[-CC-:B------:R-:W-:Y:S01]  /*0a30*/  FFMA.RZ R6, R16, R14.reuse, R17.reuse ;  /* 0x0000000e10067223 */ /* 0x180fe2000000c011 */
[----:B------:R-:W-:Y:S02]  /*0a40*/  VIADD R13, R12, 0x20 ;  /* 0x000000200c0d7836 */ /* 0x000fe40000000000 */
[-CC-:B------:R-:W-:Y:S01]  /*0a50*/  FFMA.RM R11, R16, R14.reuse, R17.reuse ;  /* 0x0000000e100b7223 */ /* 0x180fe20000004011 */
        /* <DEDUP_REMOVED lines=15> */
[----:B------:R-:W-:-:S05]  /*0b50*/  LOP3.LUT R6, R6, R11, RZ, 0xc0, !PT ;  /* 0x0000000b06067212 */ /* 0x000fca00078ec0ff */
[----:B------:R-:W-:-:S05]  /*0b60*/  IMAD.IADD R13, R13, 0x1, R6 ;  /* 0x000000010d0d7824 */ /* 0x000fca00078e0206 */
[----:B------:R-:W-:Y:S01]  /*0b70*/  LOP3.LUT R0, R13, R0, RZ, 0xfc, !PT ;  /* 0x000000000d007212 */ /* 0x000fe200078efcff */
[----:B------:R-:W-:Y:S06]  /*0b80*/  BRA `(.L_x_55) ;  /* 0x0000000000107947 */ /* 0x000fec0003800000 */
.L_x_54:
[----:B------:R-:W-:-:S04]  /*0b90*/  LOP3.LUT R0, R0, 0x80000000, RZ, 0xc0, !PT ;  /* 0x8000000000007812 */ /* 0x000fc800078ec0ff */
[----:B------:R-:W-:Y:S01]  /*0ba0*/  LOP3.LUT R0, R0, 0x7f800000, RZ, 0xfc, !PT ;  /* 0x7f80000000007812 */ /* 0x000fe200078efcff */
[----:B------:R-:W-:Y:S06]  /*0bb0*/  BRA `(.L_x_55) ;  /* 0x0000000000047947 */ /* 0x000fec0003800000 */
.L_x_53:
[----:B------:R-:W-:-:S07]  /*0bc0*/  LEA R0, R11, R0, 0x17 ;  /* 0x000000000b007211 */ /* 0x000fce00078eb8ff */
.L_x_55:
[----:B------:R-:W-:Y:S05]  /*0bd0*/  BSYNC.RECONVERGENT B2 ;  /* 0x0000000000027941 */ /* 0x000fea0003800200 */
.L_x_52:
[----:B------:R-:W-:Y:S05]  /*0be0*/  BRA `(.L_x_56) ;  /* 0x0000000000207947 */ /* 0x000fea0003800000 */
.L_x_51:
[----:B------:R-:W-:-:S04]  /*0bf0*/  LOP3.LUT R0, R12, 0x80000000, R11, 0x48, !PT ;  /* 0x800000000c007812 */ /* 0x000fc800078e480b */
[----:B------:R-:W-:Y:S01]  /*0c00*/  LOP3.LUT R0, R0, 0x7f800000, RZ, 0xfc, !PT ;  /* 0x7f80000000007812 */ /* 0x000fe200078efcff */
[----:B------:R-:W-:Y:S06]  /*0c10*/  BRA `(.L_x_56) ;  /* 0x0000000000147947 */ /* 0x000fec0003800000 */
.L_x_50:
[----:B------:R-:W-:Y:S01]  /*0c20*/  LOP3.LUT R0, R12, 0x80000000, R11, 0x48, !PT ;  /* 0x800000000c007812 */ /* 0x000fe200078e480b */
[----:B------:R-:W-:Y:S06]  /*0c30*/  BRA `(.L_x_56) ;  /* 0x00000000000c7947 */ /* 0x000fec0003800000 */
.L_x_49:
[----:B------:R-:W0:Y:S01]  /*0c40*/  MUFU.RSQ R0, -QNAN ;  /* 0xffc0000000007908 */ /* 0x000e220000001400 */
[----:B------:R-:W-:Y:S05]  /*0c50*/  BRA `(.L_x_56) ;  /* 0x0000000000047947 */ /* 0x000fea0003800000 */
.L_x_48:
[----:B------:R-:W-:-:S07]  /*0c60*/  FADD.FTZ R0, R0, R3 ;  /* 0x0000000300007221 */ /* 0x000fce0000010000 */
.L_x_56:
[----:B------:R-:W-:Y:S05]  /*0c70*/  BSYNC.RECONVERGENT B1 ;  /* 0x0000000000017941 */ /* 0x000fea0003800200 */
.L_x_46:
[----:B------:R-:W-:Y:S02]  /*0c80*/  IMAD.MOV.U32 R10, RZ, RZ, R2 ;  /* 0x000000ffff0a7224 */ /* 0x000fe400078e0002 */
[----:B------:R-:W-:-:S04]  /*0c90*/  IMAD.MOV.U32 R11, RZ, RZ, 0x0 ;  /* 0x00000000ff0b7424 */ /* 0x000fc800078e00ff */
[----:B0-----:R-:W-:Y:S05]  /*0ca0*/  RET.REL.NODEC R10 `(_Z24softmax_forward_kernel_3PfPKfii) ;  /* 0xfffffff00ad47950 */ /* 0x001fea0003c3ffff */
.L_x_57:
        /* <DEDUP_REMOVED lines=13> */
.L_x_170:


//--------------------- .text._Z24softmax_forward_kernel_2PfPKfii --------------------------
	.section	.text._Z24softmax_forward_kernel_2PfPKfii,"ax",@progbits
	.align	128
        .global         _Z24softmax_forward_kernel_2PfPKfii
        .type           _Z24softmax_forward_kernel_2PfPKfii,@function
        .size           _Z24softmax_forward_kernel_2PfPKfii,(.L_x_171 - _Z24softmax_forward_kernel_2PfPKfii)
        .other          _Z24softmax_forward_kernel_2PfPKfii,@"STO_CUDA_ENTRY STV_DEFAULT"
_Z24softmax_forward_kernel_2PfPKfii:
.text._Z24softmax_forward_kernel_2PfPKfii:
[----:B------:R-:W-:Y:S01]  /*0000*/  LDC R1, c[0x0][0x37c] ;  /* 0x0000df00ff017b82 */ /* 0x000fe20000000800 */
[----:B------:R-:W0:Y:S07]  /*0010*/  S2R R7, SR_TID.X ;  /* 0x0000000000077919 */ /* 0x000e2e0000002100 */
[----:B------:R-:W0:Y:S01]  /*0020*/  LDC R6, c[0x0][0x394] ;  /* 0x0000e500ff067b82 */ /* 0x000e220000000800 */
[----:B------:R-:W1:Y:S01]  /*0030*/  LDCU.64 UR6, c[0x0][0x358] ;  /* 0x00006b00ff0677ac */ /* 0x000e620008000a00 */
[----:B------:R-:W-:Y:S01]  /*0040*/  BSSY.RECONVERGENT B0, `(.L_x_58) ;  /* 0x0000012000007945 */ /* 0x000fe20003800200 */
[----:B------:R-:W-:-:S05]  /*0050*/  IMAD.MOV.U32 R11, RZ, RZ, -0x800000 ;  /* 0xff800000ff0b7424 */ /* 0x000fca00078e00ff */
[----:B------:R-:W2:Y:S08]  /*0060*/  S2UR UR4, SR_CTAID.X ;  /* 0x00000000000479c3 */ /* 0x000eb00000002500 */
[----:B------:R-:W3:Y:S01]  /*0070*/  LDC.64 R2, c[0x0][0x388] ;  /* 0x0000e200ff027b82 */ /* 0x000ee20000000a00 */
[----:B0-----:R-:W-:Y:S01]  /*0080*/  ISETP.GE.AND P0, PT, R7, R6, PT ;  /* 0x000000060700720c */ /* 0x001fe20003f06270 */
[----:B--2---:R-:W-:-:S04]  /*0090*/  IMAD R9, R6, UR4, RZ ;  /* 0x0000000406097c24 */ /* 0x004fc8000f8e02ff */
[----:B---3--:R-:W-:-:S08]  /*00a0*/  IMAD.WIDE.U32 R2, R9, 0x4, R2 ;  /* 0x0000000409027825 */ /* 0x008fd000078e0002 */
[----:B-1----:R-:W-:Y:S05]  /*00b0*/  @P0 BRA `(.L_x_59) ;  /* 0x0000000000280947 */ /* 0x002fea0003800000 */
[----:B------:R-:W0:Y:S01]  /*00c0*/  LDC R0, c[0x0][0x360] ;  /* 0x0000d800ff007b82 */ /* 0x000e220000000800 */
[----:B------:R-:W-:Y:S02]  /*00d0*/  IMAD.MOV.U32 R11, RZ, RZ, -0x800000 ;  /* 0xff800000ff0b7424 */ /* 0x000fe400078e00ff */
[----:B------:R-:W-:-:S07]  /*00e0*/  IMAD.MOV.U32 R13, RZ, RZ, R7 ;  /* 0x000000ffff0d7224 */ /* 0x000fce00078e0007 */
.L_x_60:
[----:B------:R-:W-:-:S06]  /*00f0*/  IMAD.WIDE R4, R13, 0x4, R2 ;  /* 0x000000040d047825 */ /* 0x000fcc00078e0202 */
[----:B------:R-:W2:Y:S01]  /*0100*/  LDG.E R4, desc[UR6][R4.64] ;  /* 0x0000000604047981 */ /* 0x000ea2000c1e1900 */
[----:B0-----:R-:W-:-:S05]  /*0110*/  IMAD.IADD R13, R0, 0x1, R13 ;  /* 0x00000001000d7824 */ /* 0x001fca00078e020d */
[----:B------:R-:W-:Y:S02]  /*0120*/  ISETP.GE.AND P1, PT, R13, R6, PT ;  /* 0x000000060d00720c */ /* 0x000fe40003f26270 */
[----:B--2---:R-:W-:-:S04]  /*0130*/  FSETP.GEU.AND P0, PT, R11, R4, PT ;  /* 0x000000040b00720b */ /* 0x004fc80003f0e000 */
[----:B------:R-:W-:-:S07]  /*0140*/  FSEL R11, R4, R11, !P0 ;  /* 0x0000000b040b7208 */ /* 0x000fce0004000000 */
[----:B------:R-:W-:Y:S05]  /*0150*/  @!P1 BRA `(.L_x_60) ;  /* 0xfffffffc00e49947 */ /* 0x000fea000383ffff */
.L_x_59:
[----:B------:R-:W-:Y:S05]  /*0160*/  BSYNC.RECONVERGENT B0 ;  /* 0x0000000000007941 */ /* 0x000fea0003800200 */
.L_x_58:
[----:B------:R-:W0:Y:S01]  /*0170*/  S2UR UR5, SR_CgaCtaId ;  /* 0x00000000000579c3 */ /* 0x000e220000008800 */
[----:B------:R-:W-:Y:S01]  /*0180*/  UMOV UR4, 0x400 ;  /* 0x0000040000047882 */ /* 0x000fe20000000000 */
[----:B------:R-:W1:Y:S01]  /*0190*/  LDCU UR8, c[0x0][0x360] ;  /* 0x00006c00ff0877ac */ /* 0x000e620008000800 */
[----:B------:R-:W2:Y:S05]  /*01a0*/  LDCU UR9, c[0x0][0x394] ;  /* 0x00007280ff0977ac */ /* 0x000eaa0008000800 */
[----:B------:R-:W3:Y:S01]  /*01b0*/  LDC.64 R4, c[0x0][0x380] ;  /* 0x0000e000ff047b82 */ /* 0x000ee20000000a00 */
[----:B-1----:R-:W-:Y:S02]  /*01c0*/  UISETP.GE.U32.AND UP0, UPT, UR8, 0x2, UPT ;  /* 0x000000020800788c */ /* 0x002fe4000bf06070 */
[----:B0-----:R-:W-:Y:S01]  /*01d0*/  ULEA UR4, UR5, UR4, 0x18 ;  /* 0x0000000405047291 */ /* 0x001fe2000f8ec0ff */
[----:B--2---:R-:W-:-:S05]  /*01e0*/  ISETP.GE.AND P1, PT, R7, UR9, PT ;  /* 0x0000000907007c0c */ /* 0x004fca000bf26270 */
[----:B------:R-:W-:Y:S01]  /*01f0*/  LEA R0, R7, UR4, 0x2 ;  /* 0x0000000407007c11 */ /* 0x000fe2000f8e10ff */
[----:B---3--:R-:W-:-:S04]  /*0200*/  IMAD.WIDE.U32 R4, R9, 0x4, R4 ;  /* 0x0000000409047825 */ /* 0x008fc800078e0004 */
[----:B------:R0:W-:Y:S01]  /*0210*/  STS [R0], R11 ;  /* 0x0000000b00007388 */ /* 0x0001e20000000800 */
[----:B------:R-:W-:Y:S01]  /*0220*/  IMAD.MOV.U32 R9, RZ, RZ, RZ ;  /* 0x000000ffff097224 */ /* 0x000fe200078e00ff */
[----:B------:R-:W-:Y:S06]  /*0230*/  BAR.SYNC.DEFER_BLOCKING 0x0 ;  /* 0x0000000000007b1d */ /* 0x000fec0000010000 */
[----:B------:R-:W-:Y:S05]  /*0240*/  BRA.U !UP0, `(.L_x_61) ;  /* 0x0000000108307547 */ /* 0x000fea000b800000 */
[----:B------:R-:W-:-:S07]  /*0250*/  MOV R6, UR8 ;  /* 0x0000000800067c02 */ /* 0x000fce0008000f00 */
.L_x_62:
[----:B------:R-:W-:-:S04]  /*0260*/  SHF.R.U32.HI R10, RZ, 0x1, R6 ;  /* 0x00000001ff0a7819 */ /* 0x000fc80000011606 */
[----:B------:R-:W-:-:S13]  /*0270*/  ISETP.GE.U32.AND P0, PT, R7, R10, PT ;  /* 0x0000000a0700720c */ /* 0x000fda0003f06070 */
[----:B------:R-:W-:Y:S01]  /*0280*/  @!P0 IMAD R8, R10, 0x4, R0 ;  /* 0x000000040a088824 */ /* 0x000fe200078e0200 */
[----:B0-----:R-:W-:Y:S05]  /*0290*/  @!P0 LDS R11, [R0] ;  /* 0x00000000000b8984 */ /* 0x001fea0000000800 */
[----:B------:R-:W0:Y:S02]  /*02a0*/  @!P0 LDS R8, [R8] ;  /* 0x0000000008088984 */ /* 0x000e240000000800 */
[----:B0-----:R-:W-:-:S05]  /*02b0*/  @!P0 FADD R11, R8, R11 ;  /* 0x0000000b080b8221 */ /* 0x001fca0000000000 */
[----:B------:R1:W-:Y:S01]  /*02c0*/  @!P0 STS [R0], R11 ;  /* 0x0000000b00008388 */ /* 0x0003e20000000800 */
[----:B------:R-:W-:Y:S01]  /*02d0*/  BAR.SYNC.DEFER_BLOCKING 0x0 ;  /* 0x0000000000007b1d */ /* 0x000fe20000010000 */
[----:B------:R-:W-:Y:S01]  /*02e0*/  ISETP.GT.U32.AND P0, PT, R6, 0x3, PT ;  /* 0x000000030600780c */ /* 0x000fe20003f04070 */
[----:B------:R-:W-:-:S12]  /*02f0*/  IMAD.MOV.U32 R6, RZ, RZ, R10 ;  /* 0x000000ffff067224 */ /* 0x000fd800078e000a */
[----:B-1----:R-:W-:Y:S05]  /*0300*/  @P0 BRA `(.L_x_62) ;  /* 0xfffffffc00d40947 */ /* 0x002fea000383ffff */
.L_x_61:
[----:B------:R-:W-:Y:S04]  /*0310*/  BSSY.RECONVERGENT B0, `(.L_x_63) ;  /* 0x000001b000007945 */ /* 0x000fe80003800200 */
[----:B------:R-:W-:Y:S05]  /*0320*/  @P1 BRA `(.L_x_64) ;  /* 0x0000000000641947 */ /* 0x000fea0003800000 */
[----:B------:R-:W1:Y:S01]  /*0330*/  S2UR UR5, SR_CgaCtaId ;  /* 0x00000000000579c3 */ /* 0x000e620000008800 */
[----:B------:R-:W-:Y:S01]  /*0340*/  UMOV UR4, 0x400 ;  /* 0x0000040000047882 */ /* 0x000fe20000000000 */
[----:B------:R-:W-:Y:S02]  /*0350*/  IMAD.MOV.U32 R9, RZ, RZ, RZ ;  /* 0x000000ffff097224 */ /* 0x000fe400078e00ff */
[----:B------:R-:W-:Y:S01]  /*0360*/  IMAD.MOV.U32 R13, RZ, RZ, R7 ;  /* 0x000000ffff0d7224 */ /* 0x000fe200078e0007 */
[----:B-1----:R-:W-:-:S09]  /*0370*/  ULEA UR4, UR5, UR4, 0x18 ;  /* 0x0000000405047291 */ /* 0x002fd2000f8ec0ff */
[----:B------:R-:W1:Y:S03]  /*0380*/  LDS R6, [UR4] ;  /* 0x00000004ff067984 */ /* 0x000e660008000800 */
.L_x_65:
[----:B0-2---:R-:W-:-:S06]  /*0390*/  IMAD.WIDE R10, R13, 0x4, R2 ;  /* 0x000000040d0a7825 */ /* 0x005fcc00078e0202 */
[----:B------:R-:W1:Y:S01]  /*03a0*/  LDG.E R11, desc[UR6][R10.64] ;  /* 0x000000060a0b7981 */ /* 0x000e62000c1e1900 */
[----:B------:R-:W-:Y:S02]  /*03b0*/  HFMA2 R15, -RZ, RZ, 0.96630859375, -0.0022525787353515625 ;  /* 0x3bbb989dff0f7431 */ /* 0x000fe400000001ff */
[----:B------:R-:W-:Y:S02]  /*03c0*/  IMAD.MOV.U32 R17, RZ, RZ, 0x437c0000 ;  /* 0x437c0000ff117424 */ /* 0x000fe400078e00ff */
[----:B-1----:R-:W-:Y:S01]  /*03d0*/  FADD R8, -R6, R11 ;  /* 0x0000000b06087221 */ /* 0x002fe20000000100 */
[----:B------:R-:W-:-:S04]  /*03e0*/  IMAD.WIDE R10, R13, 0x4, R4 ;  /* 0x000000040d0a7825 */ /* 0x000fc800078e0204 */
[----:B------:R-:W-:Y:S01]  /*03f0*/  FFMA.SAT R12, R8, R15, 0.5 ;  /* 0x3f000000080c7423 */ /* 0x000fe2000000200f */
[----:B------:R-:W-:-:S03]  /*0400*/  VIADD R13, R13, UR8 ;  /* 0x000000080d0d7c36 */ /* 0x000fc60008000000 */
[----:B------:R-:W-:Y:S02]  /*0410*/  FFMA.RM R12, R12, R17, 12582913 ;  /* 0x4b4000010c0c7423 */ /* 0x000fe40000004011 */
[----:B------:R-:W-:Y:S02]  /*0420*/  ISETP.GE.AND P0, PT, R13, UR9, PT ;  /* 0x000000090d007c0c */ /* 0x000fe4000bf06270 */
        /* <DEDUP_REMOVED lines=9> */
.L_x_64:
[----:B------:R-:W-:Y:S05]  /*04c0*/  BSYNC.RECONVERGENT B0 ;  /* 0x0000000000007941 */ /* 0x000fea0003800200 */
.L_x_63:
[----:B------:R1:W-:Y:S01]  /*04d0*/  STS [R0], R9 ;  /* 0x0000000900007388 */ /* 0x0003e20000000800 */
[----:B------:R-:W-:Y:S01]  /*04e0*/  UISETP.GE.U32.AND UP0, UPT, UR8, 0x2, UPT ;  /* 0x000000020800788c */ /* 0x000fe2000bf06070 */
[----:B------:R-:W-:Y:S08]  /*04f0*/  BAR.SYNC.DEFER_BLOCKING 0x0 ;  /* 0x0000000000007b1d */ /* 0x000ff00000010000 */
[----:B-1----:R-:W-:Y:S05]  /*0500*/  BRA.U !UP0, `(.L_x_66) ;  /* 0x0000000108307547 */ /* 0x002fea000b800000 */
[----:B------:R-:W-:-:S07]  /*0510*/  IMAD.U32 R2, RZ, RZ, UR8 ;  /* 0x00000008ff027e24 */ /* 0x000fce000f8e00ff */
.L_x_67:
[----:B------:R-:W-:-:S04]  /*0520*/  SHF.R.U32.HI R8, RZ, 0x1, R2 ;  /* 0x00000001ff087819 */ /* 0x000fc80000011602 */
[----:B------:R-:W-:-:S13]  /*0530*/  ISETP.GE.U32.AND P0, PT, R7, R8, PT ;  /* 0x000000080700720c */ /* 0x000fda0003f06070 */
[----:B------:R-:W-:Y:S01]  /*0540*/  @!P0 LEA R3, R8, R0, 0x2 ;  /* 0x0000000008038211 */ /* 0x000fe200078e10ff */
[----:B------:R-:W-:Y:S05]  /*0550*/  @!P0 LDS R6, [R0] ;  /* 0x0000000000068984 */ /* 0x000fea0000000800 */
[----:B------:R-:W1:Y:S02]  /*0560*/  @!P0 LDS R3, [R3] ;  /* 0x0000000003038984 */ /* 0x000e640000000800 */
[----:B-1----:R-:W-:-:S05]  /*0570*/  @!P0 FADD R9, R3, R6 ;  /* 0x0000000603098221 */ /* 0x002fca0000000000 */
[----:B------:R1:W-:Y:S01]  /*0580*/  @!P0 STS [R0], R9 ;  /* 0x0000000900008388 */ /* 0x0003e20000000800 */
[----:B------:R-:W-:Y:S01]  /*0590*/  BAR.SYNC.DEFER_BLOCKING 0x0 ;  /* 0x0000000000007b1d */ /* 0x000fe20000010000 */
[----:B------:R-:W-:Y:S01]  /*05a0*/  ISETP.GT.U32.AND P0, PT, R2, 0x3, PT ;  /* 0x000000030200780c */ /* 0x000fe20003f04070 */
[----:B------:R-:W-:-:S12]  /*05b0*/  IMAD.MOV.U32 R2, RZ, RZ, R8 ;  /* 0x000000ffff027224 */ /* 0x000fd800078e0008 */
[----:B-1----:R-:W-:Y:S05]  /*05c0*/  @P0 BRA `(.L_x_67) ;  /* 0xfffffffc00d40947 */ /* 0x002fea000383ffff */
.L_x_66:
[----:B------:R-:W1:Y:S02]  /*05d0*/  LDCU UR4, c[0x0][0x394] ;  /* 0x00007280ff0477ac */ /* 0x000e640008000800 */
[----:B-1----:R-:W-:-:S13]  /*05e0*/  ISETP.GE.AND P0, PT, R7, UR4, PT ;  /* 0x0000000407007c0c */ /* 0x002fda000bf06270 */
[----:B------:R-:W-:Y:S05]  /*05f0*/  @P0 EXIT ;  /* 0x000000000000094d */ /* 0x000fea0003800000 */
[----:B------:R-:W1:Y:S01]  /*0600*/  S2UR UR5, SR_CgaCtaId ;  /* 0x00000000000579c3 */ /* 0x000e620000008800 */
[----:B------:R-:W-:Y:S02]  /*0610*/  UMOV UR4, 0x400 ;  /* 0x0000040000047882 */ /* 0x000fe40000000000 */
[----:B-1----:R-:W-:-:S09]  /*0620*/  ULEA UR4, UR5, UR4, 0x18 ;  /* 0x0000000405047291 */ /* 0x002fd2000f8ec0ff */
[----:B------:R-:W1:Y:S02]  /*0630*/  LDS R3, [UR4] ;  /* 0x00000004ff037984 */ /* 0x000e640008000800 */
[----:B------:R-:W3:Y:S02]  /*0640*/  LDCU UR4, c[0x0][0x394] ;  /* 0x00007280ff0477ac */ /* 0x000ee40008000800 */
.L_x_70:
[----:B------:R-:W-:-:S05]  /*0650*/  IMAD.WIDE R8, R7, 0x4, R4 ;  /* 0x0000000407087825 */ /* 0x000fca00078e0204 */
[----:B0-----:R-:W4:Y:S01]  /*0660*/  LDG.E R0, desc[UR6][R8.64] ;  /* 0x0000000608007981 */ /* 0x001f22000c1e1900 */
[----:B-1----:R-:W2:Y:S01]  /*0670*/  MUFU.RCP R2, R3 ;  /* 0x0000000300027308 */ /* 0x002ea20000001000 */
[----:B------:R-:W-:Y:S01]  /*0680*/  BSSY.RECONVERGENT B0, `(.L_x_68) ;  /* 0x000000b000007945 */ /* 0x000fe20003800200 */
[----:B--2---:R-:W-:-:S04]  /*0690*/  FFMA R11, -R3, R2, 1 ;  /* 0x3f800000030b7423 */ /* 0x004fc80000000102 */
[----:B------:R-:W-:Y:S02]  /*06a0*/  FFMA R11, R2, R11, R2 ;  /* 0x0000000b020b7223 */ /* 0x000fe40000000002 */
[----:B----4-:R-:W0:Y:S02]  /*06b0*/  FCHK P0, R0, R3 ;  /* 0x0000000300007302 */ /* 0x010e240000000000 */
[----:B------:R-:W-:-:S04]  /*06c0*/  FFMA R2, R0, R11, RZ ;  /* 0x0000000b00027223 */ /* 0x000fc800000000ff */
[----:B------:R-:W-:-:S04]  /*06d0*/  FFMA R6, -R3, R2, R0 ;  /* 0x0000000203067223 */ /* 0x000fc80000000100 */
[----:B------:R-:W-:Y:S01]  /*06e0*/  FFMA R11, R11, R6, R2 ;  /* 0x000000060b0b7223 */ /* 0x000fe20000000002 */
[----:B0-----:R-:W-:Y:S06]  /*06f0*/  @!P0 BRA `(.L_x_69) ;  /* 0x00000000000c8947 */ /* 0x001fec0003800000 */
[----:B------:R-:W-:-:S07]  /*0700*/  MOV R2, 0x720 ;  /* 0x0000072000027802 */ /* 0x000fce0000000f00 */
[----:B---3--:R-:W-:Y:S05]  /*0710*/  CALL.REL.NOINC `($__internal_2_$__cuda_sm3x_div_rn_noftz_f32_slowpath) ;  /* 0x00000000001c7944 */ /* 0x008fea0003c00000 */
[----:B------:R-:W-:-:S07]  /*0720*/  IMAD.MOV.U32 R11, RZ, RZ, R0 ;  /* 0x000000ffff0b7224 */ /* 0x000fce00078e0000 */
.L_x_69:
[----:B---3--:R-:W-:Y:S05]  /*0730*/  BSYNC.RECONVERGENT B0 ;  /* 0x0000000000007941 */ /* 0x008fea0003800200 */
.L_x_68:
[----:B------:R4:W-:Y:S01]  /*0740*/  STG.E desc[UR6][R8.64], R11 ;  /* 0x0000000b08007986 */ /* 0x0009e2000c101906 */
[----:B------:R-:W-:-:S05]  /*0750*/  VIADD R7, R7, UR8 ;  /* 0x0000000807077c36 */ /* 0x000fca0008000000 */
[----:B------:R-:W-:-:S13]  /*0760*/  ISETP.GE.AND P0, PT, R7, UR4, PT ;  /* 0x0000000407007c0c */ /* 0x000fda000bf06270 */
[----:B----4-:R-:W-:Y:S05]  /*0770*/  @!P0 BRA `(.L_x_70) ;  /* 0xfffffffc00b48947 */ /* 0x010fea000383ffff */
[----:B------:R-:W-:Y:S05]  /*0780*/  EXIT ;  /* 0x000000000000794d */ /* 0x000fea0003800000 */
        .weak           $__internal_2_$__cuda_sm3x_div_rn_noftz_f32_slowpath
        .type           $__internal_2_$__cuda_sm3x_div_rn_noftz_f32_slowpath,@function
        .size           $__internal_2_$__cuda_sm3x_div_rn_noftz_f32_slowpath,(.L_x_171 - $__internal_2_$__cuda_sm3x_div_rn_noftz_f32_slowpath)
$__internal_2_$__cuda_sm3x_div_rn_noftz_f32_slowpath:
[--C-:B------:R-:W-:Y:S01]  /*0790*/  SHF.R.U32.HI R10, RZ, 0x17, R3.reuse ;  /* 0x00000017ff0a7819 */ /* 0x100fe20000011603 */
[----:B------:R-:W-:Y:S01]  /*07a0*/  BSSY.RECONVERGENT B1, `(.L_x_71) ;  /* 0x0000064000017945 */ /* 0x000fe20003800200 */
[--C-:B------:R-:W-:Y:S01]  /*07b0*/  SHF.R.U32.HI R6, RZ, 0x17, R0.reuse ;  /* 0x00000017ff067819 */ /* 0x100fe20000011600 */
[----:B------:R-:W-:Y:S01]  /*07c0*/  IMAD.MOV.U32 R11, RZ, RZ, R0 ;  /* 0x000000ffff0b7224 */ /* 0x000fe200078e0000 */
[----:B------:R-:W-:Y:S01]  /*07d0*/  LOP3.LUT R10, R10, 0xff, RZ, 0xc0, !PT ;  /* 0x000000ff0a0a7812 */ /* 0x000fe200078ec0ff */
[----:B------:R-:W-:Y:S01]  /*07e0*/  IMAD.MOV.U32 R12, RZ, RZ, R3 ;  /* 0x000000ffff0c7224 */ /* 0x000fe200078e0003 */
[----:B------:R-:W-:-:S03]  /*07f0*/  LOP3.LUT R16, R6, 0xff, RZ, 0xc0, !PT ;  /* 0x000000ff06107812 */ /* 0x000fc600078ec0ff */
[----:B------:R-:W-:Y:S01]  /*0800*/  VIADD R13, R10, 0xffffffff ;  /* 0xffffffff0a0d7836 */ /* 0x000fe20000000000 */
[----:B------:R-:W-:-:S04]  /*0810*/  IADD3 R14, PT, PT, R16, -0x1, RZ ;  /* 0xffffffff100e7810 */ /* 0x000fc80007ffe0ff */
        /* <DEDUP_REMOVED lines=22> */
[----:B------:R-:W-:Y:S01]  /*0980*/  @P0 IMAD.MOV.U32 R6, RZ, RZ, RZ ;  /* 0x000000ffff060224 */ /* 0x000fe200078e00ff */
[----:B------:R-:W-:Y:S01]  /*0990*/  @!P0 MOV R6, 0xffffffc0 ;  /* 0xffffffc000068802 */ /* 0x000fe20000000f00 */
[----:B------:R-:W-:Y:S01]  /*09a0*/  @!P0 FFMA R11, R0, 1.84467440737095516160e+19, RZ ;  /* 0x5f800000000b8823 */ /* 0x000fe200000000ff */
[----:B------:R-:W-:-:S03]  /*09b0*/  @!P1 FFMA R12, R3, 1.84467440737095516160e+19, RZ ;  /* 0x5f800000030c9823 */ /* 0x000fc600000000ff */
[----:B------:R-:W-:-:S07]  /*09c0*/  @!P1 VIADD R6, R6, 0x40 ;  /* 0x0000004006069836 */ /* 0x000fce0000000000 */
.L_x_72:
        /* <DEDUP_REMOVED lines=17> */
[----:B------:R-:W-:-:S04]  /*0ae0*/  LOP3.LUT R10, R10, 0xff, RZ, 0xc0, !PT ;  /* 0x000000ff0a0a7812 */ /* 0x000fc800078ec0ff */
[----:B------:R-:W-:-:S05]  /*0af0*/  IADD3 R12, PT, PT, R10, R11, RZ ;  /* 0x0000000b0a0c7210 */ /* 0x000fca0007ffe0ff */
        /* <DEDUP_REMOVED lines=32> */
.L_x_79:
[----:B------:R-:W-:-:S04]  /*0d00*/  LOP3.LUT R0, R0, 0x80000000, RZ, 0xc0, !PT ;  /* 0x8000000000007812 */ /* 0x000fc800078ec0ff */
[----:B------:R-:W-:Y:S01]  /*0d10*/  LOP3.LUT R0, R0, 0x7f800000, RZ, 0xfc, !PT ;  /* 0x7f80000000007812 */ /* 0x000fe200078efcff */
[----:B------:R-:W-:Y:S06]  /*0d20*/  BRA `(.L_x_80) ;  /* 0x0000000000047947 */ /* 0x000fec0003800000 */
.L_x_78:
[----:B------:R-:W-:-:S07]  /*0d30*/  LEA R0, R11, R0, 0x17 ;  /* 0x000000000b007211 */ /* 0x000fce00078eb8ff */
.L_x_80:
[----:B------:R-:W-:Y:S05]  /*0d40*/  BSYNC.RECONVERGENT B2 ;  /* 0x0000000000027941 */ /* 0x000fea0003800200 */
.L_x_77:
[----:B------:R-:W-:Y:S05]  /*0d50*/  BRA `(.L_x_81) ;  /* 0x0000000000207947 */ /* 0x000fea0003800000 */
.L_x_76:
[----:B------:R-:W-:-:S04]  /*0d60*/  LOP3.LUT R0, R12, 0x80000000, R11, 0x48, !PT ;  /* 0x800000000c007812 */ /* 0x000fc800078e480b */
[----:B------:R-:W-:Y:S01]  /*0d70*/  LOP3.LUT R0, R0, 0x7f800000, RZ, 0xfc, !PT ;  /* 0x7f80000000007812 */ /* 0x000fe200078efcff */
[----:B------:R-:W-:Y:S06]  /*0d80*/  BRA `(.L_x_81) ;  /* 0x0000000000147947 */ /* 0x000fec0003800000 */
.L_x_75:
[----:B------:R-:W-:Y:S01]  /*0d90*/  LOP3.LUT R0, R12, 0x80000000, R11, 0x48, !PT ;  /* 0x800000000c007812 */ /* 0x000fe200078e480b */
[----:B------:R-:W-:Y:S06]  /*0da0*/  BRA `(.L_x_81) ;  /* 0x00000000000c7947 */ /* 0x000fec0003800000 */
.L_x_74:
[----:B------:R-:W0:Y:S01]  /*0db0*/  MUFU.RSQ R0, -QNAN ;  /* 0xffc0000000007908 */ /* 0x000e220000001400 */
[----:B------:R-:W-:Y:S05]  /*0dc0*/  BRA `(.L_x_81) ;  /* 0x0000000000047947 */ /* 0x000fea0003800000 */
.L_x_73:
[----:B------:R-:W-:-:S07]  /*0dd0*/  FADD.FTZ R0, R0, R3 ;  /* 0x0000000300007221 */ /* 0x000fce0000010000 */
.L_x_81:
[----:B------:R-:W-:Y:S05]  /*0de0*/  BSYNC.RECONVERGENT B1 ;  /* 0x0000000000017941 */ /* 0x000fea0003800200 */
.L_x_71:
[----:B------:R-:W-:Y:S02]  /*0df0*/  IMAD.MOV.U32 R10, RZ, RZ, R2 ;  /* 0x000000ffff0a7224 */ /* 0x000fe400078e0002 */
[----:B------:R-:W-:-:S04]  /*0e00*/  IMAD.MOV.U32 R11, RZ, RZ, 0x0 ;  /* 0x00000000ff0b7424 */ /* 0x000fc800078e00ff */
[----:B0-----:R-:W-:Y:S05]  /*0e10*/  RET.REL.NODEC R10 `(_Z24softmax_forward_kernel_2PfPKfii) ;  /* 0xfffffff00a787950 */ /* 0x001fea0003c3ffff */
.L_x_82:
        /* <DEDUP_REMOVED lines=14> */
.L_x_171:


//--------------------- .text._Z24softmax_forward_kernel_1PfPKfii --------------------------
	.section	.text._Z24softmax_forward_kernel_1PfPKfii,"ax",@progbits
	.align	128
        .global         _Z24softmax_forward_kernel_1PfPKfii
        .type           _Z24softmax_forward_kernel_1PfPKfii,@function
        .size           _Z24softmax_forward_kernel_1PfPKfii,(.L_x_172 - _Z24softmax_forward_kernel_1PfPKfii)
        .other          _Z24softmax_forward_kernel_1PfPKfii,@"STO_CUDA_ENTRY STV_DEFAULT"
_Z24softmax_forward_kernel_1PfPKfii:
.text._Z24softmax_forward_kernel_1PfPKfii:
[----:B------:R-:W-:Y:S01]  /*0000*/  LDC R1, c[0x0][0x37c] ;  /* 0x0000df00ff017b82 */ /* 0x000fe20000000800 */
[----:B------:R-:W0:Y:S07]  /*0010*/  S2R R0, SR_TID.X ;  /* 0x0000000000007919 */ /* 0x000e2e0000002100 */
[----:B------:R-:W0:Y:S01]  /*0020*/  S2UR UR4, SR_CTAID.X ;  /* 0x00000000000479c3 */ /* 0x000e220000002500 */
[----:B------:R-:W1:Y:S07]  /*0030*/  LDCU UR5, c[0x0][0x390] ;  /* 0x00007200ff0577ac */ /* 0x000e6e0008000800 */
[----:B------:R-:W0:Y:S02]  /*0040*/  LDC R7, c[0x0][0x360] ;  /* 0x0000d800ff077b82 */ /* 0x000e240000000800 */
[----:B0-----:R-:W-:-:S05]  /*0050*/  IMAD R7, R7, UR4, R0 ;  /* 0x0000000407077c24 */ /* 0x001fca000f8e0200 */
[----:B-1----:R-:W-:-:S13]  /*0060*/  ISETP.GE.AND P0, PT, R7, UR5, PT ;  /* 0x0000000507007c0c */ /* 0x002fda000bf06270 */
[----:B------:R-:W-:Y:S05]  /*0070*/  @P0 EXIT ;  /* 0x000000000000094d */ /* 0x000fea0003800000 */
[----:B------:R-:W0:Y:S01]  /*0080*/  LDCU UR4, c[0x0][0x394] ;  /* 0x00007280ff0477ac */ /* 0x000e220008000800 */
[----:B------:R-:W-:Y:S01]  /*0090*/  MOV R0, 0xff800000 ;  /* 0xff80000000007802 */ /* 0x000fe20000000f00 */
[----:B------:R-:W1:Y:S01]  /*00a0*/  LDCU.64 UR6, c[0x0][0x388] ;  /* 0x00007100ff0677ac */ /* 0x000e620008000a00 */
[----:B------:R-:W2:Y:S01]  /*00b0*/  LDCU.64 UR8, c[0x0][0x358] ;  /* 0x00006b00ff0877ac */ /* 0x000ea20008000a00 */
[----:B0-----:R-:W-:Y:S01]  /*00c0*/  IMAD R7, R7, UR4, RZ ;  /* 0x0000000407077c24 */ /* 0x001fe2000f8e02ff */
[----:B------:R-:W-:-:S03]  /*00d0*/  UISETP.GE.AND UP0, UPT, UR4, 0x1, UPT ;  /* 0x000000010400788c */ /* 0x000fc6000bf06270 */
[----:B------:R-:W-:Y:S01]  /*00e0*/  IMAD.WIDE R4, R7, 0x4, RZ ;  /* 0x0000000407047825 */ /* 0x000fe200078e02ff */
[----:B------:R-:W-:Y:S02]  /*00f0*/  SHF.R.S32.HI R10, RZ, 0x1f, R7 ;  /* 0x0000001fff0a7819 */ /* 0x000fe40000011407 */
[----:B-1----:R-:W-:-:S04]  /*0100*/  IADD3 R8, P0, PT, R4, UR6, RZ ;  /* 0x0000000604087c10 */ /* 0x002fc8000ff1e0ff */
[----:B------:R-:W-:Y:S01]  /*0110*/  IADD3.X R9, PT, PT, R5, UR7, RZ, P0, !PT ;  /* 0x0000000705097c10 */ /* 0x000fe200087fe4ff */
[----:B--2---:R-:W-:Y:S08]  /*0120*/  BRA.U !UP0, `(.L_x_83) ;  /* 0x00000009080c7547 */ /* 0x004ff0000b800000 */
[----:B------:R-:W-:Y:S01]  /*0130*/  UISETP.GE.U32.AND UP1, UPT, UR4, 0x10, UPT ;  /* 0x000000100400788c */ /* 0x000fe2000bf26070 */
[----:B------:R-:W-:Y:S01]  /*0140*/  HFMA2 R11, -RZ, RZ, 0, 0 ;  /* 0x00000000ff0b7431 */ /* 0x000fe200000001ff */
[----:B------:R-:W-:Y:S01]  /*0150*/  ULOP3.LUT UR5, UR4, 0xf, URZ, 0xc0, !UPT ;  /* 0x0000000f04057892 */ /* 0x000fe2000f8ec0ff */
[----:B------:R-:W-:-:S03]  /*0160*/  MOV R0, 0xff800000 ;  /* 0xff80000000007802 */ /* 0x000fc60000000f00 */
[----:B------:R-:W-:-:S03]  /*0170*/  UISETP.NE.AND UP0, UPT, UR5, URZ, UPT ;  /* 0x000000ff0500728c */ /* 0x000fc6000bf05270 */
[----:B------:R-:W-:Y:S08]  /*0180*/  BRA.U !UP1, `(.L_x_84) ;  /* 0x0000000109ec7547 */ /* 0x000ff0000b800000 */
[----:B------:R-:W-:Y:S01]  /*0190*/  ULOP3.LUT UR4, UR4, 0x7ffffff0, URZ, 0xc0, !UPT ;  /* 0x7ffffff004047892 */ /* 0x000fe2000f8ec0ff */
[----:B------:R-:W-:Y:S02]  /*01a0*/  IADD3 R2, P0, PT, R8, 0x20, RZ ;  /* 0x0000002008027810 */ /* 0x000fe40007f1e0ff */
[----:B------:R-:W-:Y:S01]  /*01b0*/  MOV R0, 0xff800000 ;  /* 0xff80000000007802 */ /* 0x000fe20000000f00 */
[----:B------:R-:W-:Y:S01]  /*01c0*/  UIADD3 UR6, UPT, UPT, -UR4, URZ, URZ ;  /* 0x000000ff04067290 */ /* 0x000fe2000fffe1ff */
[----:B------:R-:W-:Y:S02]  /*01d0*/  IADD3.X R3, PT, PT, RZ, R9, RZ, P0, !PT ;  /* 0x00000009ff037210 */ /* 0x000fe400007fe4ff */
[----:B------:R-:W-:-:S09]  /*01e0*/  MOV R11, UR4 ;  /* 0x00000004000b7c02 */ /* 0x000fd20008000f00 */
.L_x_85:
[----:B------:R-:W2:Y:S04]  /*01f0*/  LDG.E R23, desc[UR8][R2.64+-0x20] ;  /* 0xffffe00802177981 */ /* 0x000ea8000c1e1900 */
[----:B------:R-:W3:Y:S04]  /*0200*/  LDG.E R25, desc[UR8][R2.64+-0x1c] ;  /* 0xffffe40802197981 */ /* 0x000ee8000c1e1900 */
[----:B------:R-:W4:Y:S04]  /*0210*/  LDG.E R27, desc[UR8][R2.64+-0x18] ;  /* 0xffffe808021b7981 */ /* 0x000f28000c1e1900 */
[----:B------:R-:W5:Y:S04]  /*0220*/  LDG.E R29, desc[UR8][R2.64+-0x14] ;  /* 0xffffec08021d7981 */ /* 0x000f68000c1e1900 */
        /* <DEDUP_REMOVED lines=11> */
[----:B------:R0:W5:Y:S01]  /*02e0*/  LDG.E R6, desc[UR8][R2.64+0x1c] ;  /* 0x00001c0802067981 */ /* 0x000162000c1e1900 */
[----:B------:R-:W-:-:S04]  /*02f0*/  UIADD3 UR6, UPT, UPT, UR6, 0x10, URZ ;  /* 0x0000001006067890 */ /* 0x000fc8000fffe0ff */
[----:B------:R-:W-:Y:S01]  /*0300*/  UISETP.NE.AND UP1, UPT, UR6, URZ, UPT ;  /* 0x000000ff0600728c */ /* 0x000fe2000bf25270 */
[----:B0-----:R-:W-:-:S04]  /*0310*/  IADD3 R2, P1, PT, R2, 0x40, RZ ;  /* 0x0000004002027810 */ /* 0x001fc80007f3e0ff */
[----:B------:R-:W-:Y:S02]  /*0320*/  IADD3.X R3, PT, PT, RZ, R3, RZ, P1, !PT ;  /* 0x00000003ff037210 */ /* 0x000fe40000ffe4ff */
[----:B--2---:R-:W-:-:S04]  /*0330*/  FSETP.GEU.AND P0, PT, R0, R23, PT ;  /* 0x000000170000720b */ /* 0x004fc80003f0e000 */
[----:B------:R-:W-:-:S04]  /*0340*/  FSEL R0, R23, R0, !P0 ;  /* 0x0000000017007208 */ /* 0x000fc80004000000 */
[----:B---3--:R-:W-:-:S04]  /*0350*/  FSETP.GEU.AND P0, PT, R0, R25, PT ;  /* 0x000000190000720b */ /* 0x008fc80003f0e000 */
[----:B------:R-:W-:-:S04]  /*0360*/  FSEL R0, R25, R0, !P0 ;  /* 0x0000000019007208 */ /* 0x000fc80004000000 */
[----:B----4-:R-:W-:-:S04]  /*0370*/  FSETP.GEU.AND P0, PT, R0, R27, PT ;  /* 0x0000001b0000720b */ /* 0x010fc80003f0e000 */
[----:B------:R-:W-:-:S04]  /*0380*/  FSEL R0, R27, R0, !P0 ;  /* 0x000000001b007208 */ /* 0x000fc80004000000 */
[----:B-----5:R-:W-:-:S04]  /*0390*/  FSETP.GEU.AND P0, PT, R0, R29, PT ;  /* 0x0000001d0000720b */ /* 0x020fc80003f0e000 */
[----:B------:R-:W-:-:S04]  /*03a0*/  FSEL R29, R29, R0, !P0 ;  /* 0x000000001d1d7208 */ /* 0x000fc80004000000 */
[----:B------:R-:W-:-:S04]  /*03b0*/  FSETP.GEU.AND P0, PT, R29, R22, PT ;  /* 0x000000161d00720b */ /* 0x000fc80003f0e000 */
        /* <DEDUP_REMOVED lines=22> */
[----:B------:R-:W-:Y:S01]  /*0520*/  FSEL R0, R6, R13, !P0 ;  /* 0x0000000d06007208 */ /* 0x000fe20004000000 */
[----:B------:R-:W-:Y:S08]  /*0530*/  BRA.U UP1, `(.L_x_85) ;  /* 0xfffffffd012c7547 */ /* 0x000ff0000b83ffff */
.L_x_84:
[----:B------:R-:W-:Y:S05]  /*0540*/  BRA.U !UP0, `(.L_x_83) ;  /* 0x0000000508047547 */ /* 0x000fea000b800000 */
[----:B------:R-:W0:Y:S01]  /*0550*/  LDCU UR4, c[0x0][0x394] ;  /* 0x00007280ff0477ac */ /* 0x000e220008000800 */
[----:B------:R-:W-:Y:S02]  /*0560*/  UISETP.GE.U32.AND UP0, UPT, UR5, 0x8, UPT ;  /* 0x000000080500788c */ /* 0x000fe4000bf06070 */
[----:B0-----:R-:W-:-:S04]  /*0570*/  ULOP3.LUT UR6, UR4, 0x7, URZ, 0xc0, !UPT ;  /* 0x0000000704067892 */ /* 0x001fc8000f8ec0ff */
[----:B------:R-:W-:-:S03]  /*0580*/  UISETP.NE.AND UP1, UPT, UR6, URZ, UPT ;  /* 0x000000ff0600728c */ /* 0x000fc6000bf25270 */
[----:B------:R-:W-:Y:S08]  /*0590*/  BRA.U !UP0, `(.L_x_86) ;  /* 0x0000000108687547 */ /* 0x000ff0000b800000 */
[----:B------:R-:W-:-:S05]  /*05a0*/  IMAD.WIDE.U32 R2, R11, 0x4, R8 ;  /* 0x000000040b027825 */ /* 0x000fca00078e0008 */
[----:B------:R-:W2:Y:S04]  /*05b0*/  LDG.E R13, desc[UR8][R2.64] ;  /* 0x00000008020d7981 */ /* 0x000ea8000c1e1900 */
[----:B------:R-:W3:Y:S04]  /*05c0*/  LDG.E R15, desc[UR8][R2.64+0x4] ;  /* 0x00000408020f7981 */ /* 0x000ee8000c1e1900 */
[----:B------:R-:W4:Y:S04]  /*05d0*/  LDG.E R17, desc[UR8][R2.64+0x8] ;  /* 0x0000080802117981 */ /* 0x000f28000c1e1900 */
[----:B------:R-:W5:Y:S04]  /*05e0*/  LDG.E R19, desc[UR8][R2.64+0xc] ;  /* 0x00000c0802137981 */ /* 0x000f68000c1e1900 */
[----:B------:R-:W5:Y:S04]  /*05f0*/  LDG.E R21, desc[UR8][R2.64+0x10] ;  /* 0x0000100802157981 */ /* 0x000f68000c1e1900 */
[----:B------:R-:W5:Y:S04]  /*0600*/  LDG.E R23, desc[UR8][R2.64+0x14] ;  /* 0x0000140802177981 */ /* 0x000f68000c1e1900 */
[----:B------:R-:W5:Y:S04]  /*0610*/  LDG.E R25, desc[UR8][R2.64+0x18] ;  /* 0x0000180802197981 */ /* 0x000f68000c1e1900 */
[----:B------:R-:W5:Y:S01]  /*0620*/  LDG.E R27, desc[UR8][R2.64+0x1c] ;  /* 0x00001c08021b7981 */ /* 0x000f62000c1e1900 */
[----:B------:R-:W-:-:S02]  /*0630*/  IADD3 R11, PT, PT, R11, 0x8, RZ ;  /* 0x000000080b0b7810 */ /* 0x000fc40007ffe0ff */
        /* <DEDUP_REMOVED lines=15> */
[----:B------:R-:W-:-:S09]  /*0730*/  FSEL R0, R27, R0, !P0 ;  /* 0x000000001b007208 */ /* 0x000fd20004000000 */
.L_x_86:
[----:B------:R-:W-:Y:S05]  /*0740*/  BRA.U !UP1, `(.L_x_83) ;  /* 0x0000000109847547 */ /* 0x000fea000b800000 */
[----:B------:R-:W-:Y:S02]  /*0750*/  UISETP.GE.U32.AND UP0, UPT, UR6, 0x4, UPT ;  /* 0x000000040600788c */ /* 0x000fe4000bf06070 */
[----:B------:R-:W-:-:S04]  /*0760*/  ULOP3.LUT UR4, UR4, 0x3, URZ, 0xc0, !UPT ;  /* 0x0000000304047892 */ /* 0x000fc8000f8ec0ff */
[----:B------:R-:W-:-:S03]  /*0770*/  UISETP.NE.AND UP1, UPT, UR4, URZ, UPT ;  /* 0x000000ff0400728c */ /* 0x000fc6000bf25270 */
[----:B------:R-:W-:Y:S08]  /*0780*/  BRA.U !UP0, `(.L_x_87) ;  /* 0x0000000108387547 */ /* 0x000ff0000b800000 */
[----:B------:R-:W-:-:S05]  /*0790*/  IMAD.WIDE.U32 R2, R11, 0x4, R8 ;  /* 0x000000040b027825 */ /* 0x000fca00078e0008 */
[----:B------:R-:W2:Y:S04]  /*07a0*/  LDG.E R13, desc[UR8][R2.64] ;  /* 0x00000008020d7981 */ /* 0x000ea8000c1e1900 */
[----:B------:R-:W3:Y:S04]  /*07b0*/  LDG.E R15, desc[UR8][R2.64+0x4] ;  /* 0x00000408020f7981 */ /* 0x000ee8000c1e1900 */
[----:B------:R-:W4:Y:S04]  /*07c0*/  LDG.E R17, desc[UR8][R2.64+0x8] ;  /* 0x0000080802117981 */ /* 0x000f28000c1e1900 */
        /* <DEDUP_REMOVED lines=9> */
[----:B------:R-:W-:-:S09]  /*0860*/  FSEL R0, R19, R0, !P0 ;  /* 0x0000000013007208 */ /* 0x000fd20004000000 */
.L_x_87:
[----:B------:R-:W-:Y:S05]  /*0870*/  BRA.U !UP1, `(.L_x_83) ;  /* 0x0000000109387547 */ /* 0x000fea000b800000 */
[----:B------:R-:W0:Y:S01]  /*0880*/  LDCU.64 UR6, c[0x0][0x388] ;  /* 0x00007100ff0677ac */ /* 0x000e220008000a00 */
[----:B------:R-:W-:Y:S01]  /*0890*/  IMAD.WIDE.U32 R2, R11, 0x4, R4 ;  /* 0x000000040b027825 */ /* 0x000fe200078e0004 */
[----:B------:R-:W-:Y:S02]  /*08a0*/  UIADD3 UR4, UPT, UPT, -UR4, URZ, URZ ;  /* 0x000000ff04047290 */ /* 0x000fe4000fffe1ff */
[----:B0-----:R-:W-:-:S04]  /*08b0*/  IADD3 R2, P0, PT, R2, UR6, RZ ;  /* 0x0000000602027c10 */ /* 0x001fc8000ff1e0ff */
[----:B------:R-:W-:-:S09]  /*08c0*/  IADD3.X R11, PT, PT, R3, UR7, RZ, P0, !PT ;  /* 0x00000007030b7c10 */ /* 0x000fd200087fe4ff */
.L_x_88:
[----:B------:R-:W-:-:S06]  /*08d0*/  MOV R3, R11 ;  /* 0x0000000b00037202 */ /* 0x000fcc0000000f00 */
[----:B------:R0:W2:Y:S01]  /*08e0*/  LDG.E R3, desc[UR8][R2.64] ;  /* 0x0000000802037981 */ /* 0x0000a2000c1e1900 */
[----:B------:R-:W-:-:S04]  /*08f0*/  UIADD3 UR4, UPT, UPT, UR4, 0x1, URZ ;  /* 0x0000000104047890 */ /* 0x000fc8000fffe0ff */
[----:B------:R-:W-:Y:S01]  /*0900*/  UISETP.NE.AND UP0, UPT, UR4, URZ, UPT ;  /* 0x000000ff0400728c */ /* 0x000fe2000bf05270 */
[----:B0-----:R-:W-:-:S04]  /*0910*/  IADD3 R2, P1, PT, R2, 0x4, RZ ;  /* 0x0000000402027810 */ /* 0x001fc80007f3e0ff */
[----:B------:R-:W-:Y:S02]  /*0920*/  IADD3.X R11, PT, PT, RZ, R11, RZ, P1, !PT ;  /* 0x0000000bff0b7210 */ /* 0x000fe40000ffe4ff */
[----:B--2---:R-:W-:-:S04]  /*0930*/  FSETP.GEU.AND P0, PT, R0, R3, PT ;  /* 0x000000030000720b */ /* 0x004fc80003f0e000 */
[----:B------:R-:W-:Y:S01]  /*0940*/  FSEL R0, R3, R0, !P0 ;  /* 0x0000000003007208 */ /* 0x000fe20004000000 */
[----:B------:R-:W-:Y:S08]  /*0950*/  BRA.U UP0, `(.L_x_88) ;  /* 0xfffffffd00dc7547 */ /* 0x000ff0000b83ffff */
.L_x_83:
[----:B------:R-:W0:Y:S01]  /*0960*/  LDCU UR4, c[0x0][0x394] ;  /* 0x00007280ff0477ac */ /* 0x000e220008000800 */
[----:B------:R-:W-:Y:S01]  /*0970*/  HFMA2 R3, -RZ, RZ, 0, 0 ;  /* 0x00000000ff037431 */ /* 0x000fe200000001ff */
[----:B------:R-:W1:Y:S01]  /*0980*/  LDCU.64 UR6, c[0x0][0x380] ;  /* 0x00007000ff0677ac */ /* 0x000e620008000a00 */
[----:B0-----:R-:W-:Y:S01]  /*0990*/  UISETP.GE.AND UP0, UPT, UR4, 0x1, UPT ;  /* 0x000000010400788c */ /* 0x001fe2000bf06270 */
[----:B-1----:R-:W-:-:S04]  /*09a0*/  LEA R6, P0, R7, UR6, 0x2 ;  /* 0x0000000607067c11 */ /* 0x002fc8000f8010ff */
[----:B------:R-:W-:-:S04]  /*09b0*/  LEA.HI.X R7, R7, UR7, R10, 0x2, P0 ;  /* 0x0000000707077c11 */ /* 0x000fc800080f140a */
[----:B------:R-:W-:Y:S05]  /*09c0*/  BRA.U !UP0, `(.L_x_89) ;  /* 0x0000000d08a87547 */ /* 0x000fea000b800000 */
[----:B------:R-:W-:Y:S01]  /*09d0*/  UISETP.GE.U32.AND UP1, UPT, UR4, 0x8, UPT ;  /* 0x000000080400788c */ /* 0x000fe2000bf26070 */
[----:B------:R-:W-:Y:S01]  /*09e0*/  MOV R3, RZ ;  /* 0x000000ff00037202 */ /* 0x000fe20000000f00 */
[----:B------:R-:W-:Y:S01]  /*09f0*/  ULOP3.LUT UR10, UR4, 0x7, URZ, 0xc0, !UPT ;  /* 0x00000007040a7892 */ /* 0x000fe2000f8ec0ff */
[----:B------:R-:W-:-:S03]  /*0a00*/  MOV R15, RZ ;  /* 0x000000ff000f7202 */ /* 0x000fc60000000f00 */
[----:B------:R-:W-:-:S03]  /*0a10*/  UISETP.NE.AND UP0, UPT, UR10, URZ, UPT ;  /* 0x000000ff0a00728c */ /* 0x000fc6000bf05270 */
[----:B------:R-:W-:Y:S08]  /*0a20*/  BRA.U !UP1, `(.L_x_90) ;  /* 0x0000000509d87547 */ /* 0x000ff0000b800000 */
[----:B------:R-:W0:Y:S01]  /*0a30*/  LDCU.64 UR12, c[0x0][0x388] ;  /* 0x00007100ff0c77ac */ /* 0x000e220008000a00 */
[----:B------:R-:W-:Y:S02]  /*0a40*/  IADD3 R17, P0, PT, R4, 0x10, RZ ;  /* 0x0000001004117810 */ /* 0x000fe40007f1e0ff */
[----:B------:R-:W-:Y:S01]  /*0a50*/  MOV R3, RZ ;  /* 0x000000ff00037202 */ /* 0x000fe20000000f00 */
[----:B------:R-:W-:Y:S01]  /*0a60*/  ULOP3.LUT UR4, UR4, 0x7ffffff8, URZ, 0xc0, !UPT ;  /* 0x7ffffff804047892 */ /* 0x000fe2000f8ec0ff */
[----:B------:R-:W-:-:S03]  /*0a70*/  IADD3.X R18, PT, PT, RZ, R5, RZ, P0, !PT ;  /* 0x00000005ff127210 */ /* 0x000fc600007fe4ff */
[----:B------:R-:W-:Y:S02]  /*0a80*/  UIADD3 UR5, UPT, UPT, -UR4, URZ, URZ ;  /* 0x000000ff04057290 */ /* 0x000fe4000fffe1ff */
[----:B------:R-:W-:Y:S02]  /*0a90*/  MOV R15, UR4 ;  /* 0x00000004000f7c02 */ /* 0x000fe40008000f00 */
[C---:B0-----:R-:W-:Y:S02]  /*0aa0*/  IADD3 R10, P1, PT, R17.reuse, UR12, RZ ;  /* 0x0000000c110a7c10 */ /* 0x041fe4000ff3e0ff */
[----:B------:R-:W-:Y:S02]  /*0ab0*/  IADD3 R17, P0, PT, R17, UR6, RZ ;  /* 0x0000000611117c10 */ /* 0x000fe4000ff1e0ff */
[C---:B------:R-:W-:Y:S02]  /*0ac0*/  IADD3.X R11, PT, PT, R18.reuse, UR13, RZ, P1, !PT ;  /* 0x0000000d120b7c10 */ /* 0x040fe40008ffe4ff */
[----:B------:R-:W-:-:S09]  /*0ad0*/  IADD3.X R18, PT, PT, R18, UR7, RZ, P0, !PT ;  /* 0x0000000712127c10 */ /* 0x000fd200087fe4ff */
.L_x_91:
[----:B--2---:R-:W2:Y:S01]  /*0ae0*/  LDG.E R13, desc[UR8][R10.64+-0x10] ;  /* 0xfffff0080a0d7981 */ /* 0x004ea2000c1e1900 */
[----:B------:R-:W-:Y:S01]  /*0af0*/  HFMA2 R2, -RZ, RZ, 0.96630859375, -0.0022525787353515625 ;  /* 0x3bbb989dff027431 */ /* 0x000fe200000001ff */
[----:B------:R-:W-:Y:S01]  /*0b00*/  MOV R14, 0x437c0000 ;  /* 0x437c0000000e7802 */ /* 0x000fe20000000f00 */
[----:B--2---:R-:W-:-:S04]  /*0b10*/  FADD R13, R13, -R0 ;  /* 0x800000000d0d7221 */ /* 0x004fc80000000000 */
[----:B------:R-:W-:-:S04]  /*0b20*/  FFMA.SAT R19, R13, R2, 0.5 ;  /* 0x3f0000000d137423 */ /* 0x000fc80000002002 */
[----:B------:R-:W-:-:S04]  /*0b30*/  FFMA.RM R19, R19, R14, 12582913 ;  /* 0x4b40000113137423 */ /* 0x000fc8000000400e */
[C---:B------:R-:W-:Y:S01]  /*0b40*/  FADD R12, R19.reuse, -12583039 ;  /* 0xcb40007f130c7421 */ /* 0x040fe20000000000 */
[----:B------:R-:W-:-:S03]  /*0b50*/  SHF.L.U32 R16, R19, 0x17, RZ ;  /* 0x0000001713107819 */ /* 0x000fc600000006ff */
[----:B------:R-:W-:-:S04]  /*0b60*/  FFMA R12, R13, 1.4426950216293334961, -R12 ;  /* 0x3fb8aa3b0d0c7823 */ /* 0x000fc8000000080c */
[----:B------:R-:W-:-:S04]  /*0b70*/  FFMA R12, R13, 1.925963033500011079e-08, R12 ;  /* 0x32a570600d0c7823 */ /* 0x000fc8000000000c */
[----:B------:R0:W1:Y:S02]  /*0b80*/  MUFU.EX2 R13, R12 ;  /* 0x0000000c000d7308 */ /* 0x0000640000000800 */
[----:B0-----:R-:W-:Y:S01]  /*0b90*/  MOV R12, R17 ;  /* 0x00000011000c7202 */ /* 0x001fe20000000f00 */
[----:B-1----:R-:W-:Y:S01]  /*0ba0*/  FMUL R16, R16, R13 ;  /* 0x0000000d10107220 */ /* 0x002fe20000400000 */
[----:B------:R-:W-:-:S05]  /*0bb0*/  MOV R13, R18 ;  /* 0x00000012000d7202 */ /* 0x000fca0000000f00 */
[----:B------:R0:W-:Y:S04]  /*0bc0*/  STG.E desc[UR8][R12.64+-0x10], R16 ;  /* 0xfffff0100c007986 */ /* 0x0001e8000c101908 */
[----:B------:R-:W2:Y:S02]  /*0bd0*/  LDG.E R17, desc[UR8][R10.64+-0xc] ;  /* 0xfffff4080a117981 */ /* 0x000ea4000c1e1900 */
[----:B--2---:R-:W-:-:S04]  /*0be0*/  FADD R17, R17, -R0 ;  /* 0x8000000011117221 */ /* 0x004fc80000000000 */
[----:B------:R-:W-:-:S04]  /*0bf0*/  FFMA.SAT R19, R17, R2, 0.5 ;  /* 0x3f00000011137423 */ /* 0x000fc80000002002 */
[----:B------:R-:W-:-:S04]  /*0c00*/  FFMA.RM R19, R19, R14, 12582913 ;  /* 0x4b40000113137423 */ /* 0x000fc8000000400e */
[----:B------:R-:W-:-:S04]  /*0c10*/  FADD R18, R19, -12583039 ;  /* 0xcb40007f13127421 */ /* 0x000fc80000000000 */
[----:B------:R-:W-:-:S04]  /*0c20*/  FFMA R18, R17, 1.4426950216293334961, -R18 ;  /* 0x3fb8aa3b11127823 */ /* 0x000fc80000000812 */
[----:B------:R-:W-:Y:S01]  /*0c30*/  FFMA R18, R17, 1.925963033500011079e-08, R18 ;  /* 0x32a5706011127823 */ /* 0x000fe20000000012 */
[----:B------:R-:W-:-:S05]  /*0c40*/  SHF.L.U32 R17, R19, 0x17, RZ ;  /* 0x0000001713117819 */ /* 0x000fca00000006ff */
[----:B------:R-:W1:Y:S02]  /*0c50*/  MUFU.EX2 R18, R18 ;  /* 0x0000001200127308 */ /* 0x000e640000000800 */
[----:B-1----:R-:W-:-:S05]  /*0c60*/  FMUL R17, R17, R18 ;  /* 0x0000001211117220 */ /* 0x002fca0000400000 */
        /* <DEDUP_REMOVED lines=9> */
[----:B------:R-:W2:Y:S02]  /*0d00*/  MUFU.EX2 R20, R20 ;  /* 0x0000001400147308 */ /* 0x000ea40000000800 */
[----:B--2---:R-:W-:-:S05]  /*0d10*/  FMUL R19, R19, R20 ;  /* 0x0000001413137220 */ /* 0x004fca0000400000 */
[----:B------:R2:W-:Y:S04]  /*0d20*/  STG.E desc[UR8][R12.64+-0x8], R19 ;  /* 0xfffff8130c007986 */ /* 0x0005e8000c101908 */
[----:B------:R-:W3:Y:S02]  /*0d30*/  LDG.E R21, desc[UR8][R10.64+-0x4] ;  /* 0xfffffc080a157981 */ /* 0x000ee4000c1e1900 */
[----:B---3--:R-:W-:-:S04]  /*0d40*/  FADD R21, R21, -R0 ;  /* 0x8000000015157221 */ /* 0x008fc80000000000 */
[----:B------:R-:W-:-:S04]  /*0d50*/  FFMA.SAT R23, R21, R2, 0.5 ;  /* 0x3f00000015177423 */ /* 0x000fc80000002002 */
[----:B------:R-:W-:-:S04]  /*0d60*/  FFMA.RM R23, R23, R14, 12582913 ;  /* 0x4b40000117177423 */ /* 0x000fc8000000400e */
[----:B------:R-:W-:-:S04]  /*0d70*/  FADD R18, R23, -12583039 ;  /* 0xcb40007f17127421 */ /* 0x000fc80000000000 */
[----:B------:R-:W-:-:S04]  /*0d80*/  FFMA R18, R21, 1.4426950216293334961, -R18 ;  /* 0x3fb8aa3b15127823 */ /* 0x000fc80000000812 */
[----:B------:R-:W-:Y:S01]  /*0d90*/  FFMA R18, R21, 1.925963033500011079e-08, R18 ;  /* 0x32a5706015127823 */ /* 0x000fe20000000012 */
[----:B------:R-:W-:-:S05]  /*0da0*/  SHF.L.U32 R21, R23, 0x17, RZ ;  /* 0x0000001717157819 */ /* 0x000fca00000006ff */
[----:B------:R-:W3:Y:S02]  /*0db0*/  MUFU.EX2 R18, R18 ;  /* 0x0000001200127308 */ /* 0x000ee40000000800 */
[----:B---3--:R-:W-:-:S05]  /*0dc0*/  FMUL R21, R21, R18 ;  /* 0x0000001215157220 */ /* 0x008fca0000400000 */
        /* <DEDUP_REMOVED lines=34> */
[----:B------:R3:W4:Y:S01]  /*0ff0*/  LDG.E R29, desc[UR8][R10.64+0xc] ;  /* 0x00000c080a1d7981 */ /* 0x000722000c1e1900 */
[----:B0-----:R-:W-:Y:S01]  /*1000*/  FADD R16, R16, R3 ;  /* 0x0000000310107221 */ /* 0x001fe20000000000 */
[----:B------:R-:W-:-:S03]  /*1010*/  UIADD3 UR5, UPT, UPT, UR5, 0x8, URZ ;  /* 0x0000000805057890 */ /* 0x000fc6000fffe0ff */
[----:B------:R-:W-:Y:S01]  /*1020*/  FADD R16, R16, R17 ;  /* 0x0000001110107221 */ /* 0x000fe20000000000 */
[----:B------:R-:W-:Y:S01]  /*1030*/  UISETP.NE.AND UP1, UPT, UR5, URZ, UPT ;  /* 0x000000ff0500728c */ /* 0x000fe2000bf25270 */
[----:B-1----:R-:W-:Y:S02]  /*1040*/  IADD3 R17, P1, PT, R12, 0x20, RZ ;  /* 0x000000200c117810 */ /* 0x002fe40007f3e0ff */
[----:B------:R-:W-:Y:S01]  /*1050*/  FADD R16, R16, R19 ;  /* 0x0000001310107221 */ /* 0x000fe20000000000 */
[----:B---3--:R-:W-:Y:S02]  /*1060*/  IADD3 R10, P0, PT, R10, 0x20, RZ ;  /* 0x000000200a0a7810 */ /* 0x008fe40007f1e0ff */
[----:B------:R-:W-:Y:S01]  /*1070*/  IADD3.X R18, PT, PT, RZ, R13, RZ, P1, !PT ;  /* 0x0000000dff127210 */ /* 0x000fe20000ffe4ff */
[----:B------:R-:W-:Y:S01]  /*1080*/  FADD R16, R16, R21 ;  /* 0x0000001510107221 */ /* 0x000fe20000000000 */
[----:B------:R-:W-:-:S03]  /*1090*/  IADD3.X R11, PT, PT, RZ, R11, RZ, P0, !PT ;  /* 0x0000000bff0b7210 */ /* 0x000fc600007fe4ff */
[----:B------:R-:W-:-:S04]  /*10a0*/  FADD R16, R16, R23 ;  /* 0x0000001710107221 */ /* 0x000fc80000000000 */
[----:B------:R-:W-:-:S04]  /*10b0*/  FADD R16, R16, R25 ;  /* 0x0000001910107221 */ /* 0x000fc80000000000 */
[----:B------:R-:W-:Y:S01]  /*10c0*/  FADD R16, R16, R27 ;  /* 0x0000001b10107221 */ /* 0x000fe20000000000 */
[----:B----4-:R-:W-:-:S04]  /*10d0*/  FADD R29, R29, -R0 ;  /* 0x800000001d1d7221 */ /* 0x010fc80000000000 */
[----:B------:R-:W-:-:S04]  /*10e0*/  FFMA.SAT R2, R29, R2, 0.5 ;  /* 0x3f0000001d027423 */ /* 0x000fc80000002002 */
[----:B------:R-:W-:-:S04]  /*10f0*/  FFMA.RM R2, R2, R14, 12582913 ;  /* 0x4b40000102027423 */ /* 0x000fc8000000400e */
[C---:B------:R-:W-:Y:S01]  /*1100*/  FADD R14, R2.reuse, -12583039 ;  /* 0xcb40007f020e7421 */ /* 0x040fe20000000000 */
[----:B------:R-:W-:-:S03]  /*1110*/  SHF.L.U32 R2, R2, 0x17, RZ ;  /* 0x0000001702027819 */ /* 0x000fc600000006ff */
[----:B------:R-:W-:-:S04]  /*1120*/  FFMA R14, R29, 1.4426950216293334961, -R14 ;  /* 0x3fb8aa3b1d0e7823 */ /* 0x000fc8000000080e */
[----:B------:R-:W-:-:S04]  /*1130*/  FFMA R14, R29, 1.925963033500011079e-08, R14 ;  /* 0x32a570601d0e7823 */ /* 0x000fc8000000000e */
[----:B------:R-:W0:Y:S02]  /*1140*/  MUFU.EX2 R29, R14 ;  /* 0x0000000e001d7308 */ /* 0x000e240000000800 */
[----:B0-----:R-:W-:-:S04]  /*1150*/  FMUL R29, R2, R29 ;  /* 0x0000001d021d7220 */ /* 0x001fc80000400000 */
[----:B------:R-:W-:Y:S01]  /*1160*/  FADD R3, R16, R29 ;  /* 0x0000001d10037221 */ /* 0x000fe20000000000 */
[----:B------:R2:W-:Y:S01]  /*1170*/  STG.E desc[UR8][R12.64+0xc], R29 ;  /* 0x00000c1d0c007986 */ /* 0x0005e2000c101908 */
[----:B------:R-:W-:Y:S05]  /*1180*/  BRA.U UP1, `(.L_x_91) ;  /* 0xfffffff901547547 */ /* 0x000fea000b83ffff */
.L_x_90:
[----:B------:R-:W-:Y:S05]  /*1190*/  BRA.U !UP0, `(.L_x_89) ;  /* 0x0000000508b47547 */ /* 0x000fea000b800000 */
[----:B------:R-:W0:Y:S01]  /*11a0*/  LDCU UR4, c[0x0][0x394] ;  /* 0x00007280ff0477ac */ /* 0x000e220008000800 */
[----:B------:R-:W-:Y:S02]  /*11b0*/  UISETP.GE.U32.AND UP0, UPT, UR10, 0x4, UPT ;  /* 0x000000040a00788c */ /* 0x000fe4000bf06070 */
[----:B0-----:R-:W-:-:S04]  /*11c0*/  ULOP3.LUT UR5, UR4, 0x3, URZ, 0xc0, !UPT ;  /* 0x0000000304057892 */ /* 0x001fc8000f8ec0ff */
[----:B------:R-:W-:-:S03]  /*11d0*/  UISETP.NE.AND UP1, UPT, UR5, URZ, UPT ;  /* 0x000000ff0500728c */ /* 0x000fc6000bf25270 */
[----:B------:R-:W-:Y:S08]  /*11e0*/  BRA.U !UP0, `(.L_x_92) ;  /* 0x0000000108d47547 */ /* 0x000ff0000b800000 */
[----:B------:R-:W-:-:S05]  /*11f0*/  IMAD.WIDE.U32 R10, R15, 0x4, R8 ;  /* 0x000000040f0a7825 */ /* 0x000fca00078e0008 */
        /* <DEDUP_REMOVED lines=9> */
[----:B------:R-:W-:Y:S01]  /*1290*/  FFMA R18, R13, 1.925963033500011079e-08, R12 ;  /* 0x32a570600d127823 */ /* 0x000fe2000000000c */
[----:B------:R-:W-:-:S03]  /*12a0*/  IMAD.WIDE.U32 R12, R15, 0x4, R6 ;  /* 0x000000040f0c7825 */ /* 0x000fc600078e0006 */
[----:B------:R-:W0:Y:S02]  /*12b0*/  MUFU.EX2 R19, R18 ;  /* 0x0000001200137308 */ /* 0x000e240000000800 */
[----:B0-----:R-:W-:-:S05]  /*12c0*/  FMUL R16, R16, R19 ;  /* 0x0000001310107220 */ /* 0x001fca0000400000 */
        /* <DEDUP_REMOVED lines=23> */
[----:B------:R-:W2:Y:S01]  /*1440*/  LDG.E R11, desc[UR8][R10.64+0xc] ;  /* 0x00000c080a0b7981 */ /* 0x000ea2000c1e1900 */
[----:B0-----:R-:W-:Y:S01]  /*1450*/  FADD R16, R3, R16 ;  /* 0x0000001003107221 */ /* 0x001fe20000000000 */
[----:B------:R-:W-:-:S03]  /*1460*/  IADD3 R15, PT, PT, R15, 0x4, RZ ;  /* 0x000000040f0f7810 */ /* 0x000fc60007ffe0ff */
[----:B------:R-:W-:-:S04]  /*1470*/  FADD R16, R16, R17 ;  /* 0x0000001110107221 */ /* 0x000fc80000000000 */
[----:B------:R-:W-:Y:S01]  /*1480*/  FADD R16, R16, R19 ;  /* 0x0000001310107221 */ /* 0x000fe20000000000 */
[----:B--2---:R-:W-:-:S04]  /*1490*/  FADD R21, R11, -R0 ;  /* 0x800000000b157221 */ /* 0x004fc80000000000 */
[----:B------:R-:W-:-:S04]  /*14a0*/  FFMA.SAT R23, R21, R2, 0.5 ;  /* 0x3f00000015177423 */ /* 0x000fc80000002002 */
[----:B------:R-:W-:-:S04]  /*14b0*/  FFMA.RM R23, R23, R14, 12582913 ;  /* 0x4b40000117177423 */ /* 0x000fc8000000400e */
[C---:B------:R-:W-:Y:S01]  /*14c0*/  FADD R2, R23.reuse, -12583039 ;  /* 0xcb40007f17027421 */ /* 0x040fe20000000000 */
[----:B------:R-:W-:-:S03]  /*14d0*/  SHF.L.U32 R23, R23, 0x17, RZ ;  /* 0x0000001717177819 */ /* 0x000fc600000006ff */
[----:B------:R-:W-:-:S04]  /*14e0*/  FFMA R2, R21, 1.4426950216293334961, -R2 ;  /* 0x3fb8aa3b15027823 */ /* 0x000fc80000000802 */
[----:B------:R-:W-:-:S06]  /*14f0*/  FFMA R2, R21, 1.925963033500011079e-08, R2 ;  /* 0x32a5706015027823 */ /* 0x000fcc0000000002 */
[----:B------:R-:W0:Y:S02]  /*1500*/  MUFU.EX2 R2, R2 ;  /* 0x0000000200027308 */ /* 0x000e240000000800 */
[----:B0-----:R-:W-:-:S04]  /*1510*/  FMUL R23, R23, R2 ;  /* 0x0000000217177220 */ /* 0x001fc80000400000 */
[----:B------:R-:W-:Y:S01]  /*1520*/  FADD R3, R16, R23 ;  /* 0x0000001710037221 */ /* 0x000fe20000000000 */
[----:B------:R1:W-:Y:S06]  /*1530*/  STG.E desc[UR8][R12.64+0xc], R23 ;  /* 0x00000c170c007986 */ /* 0x0003ec000c101908 */
.L_x_92:
[----:B------:R-:W-:Y:S05]  /*1540*/  BRA.U !UP1, `(.L_x_89) ;  /* 0x0000000109c87547 */ /* 0x000fea000b800000 */
[----:B------:R-:W-:Y:S02]  /*1550*/  UISETP.NE.AND UP0, UPT, UR5, 0x1, UPT ;  /* 0x000000010500788c */ /* 0x000fe4000bf05270 */
[----:B------:R-:W-:-:S04]  /*1560*/  ULOP3.LUT UR4, UR4, 0x1, URZ, 0xc0, !UPT ;  /* 0x0000000104047892 */ /* 0x000fc8000f8ec0ff */
[----:B------:R-:W-:-:S03]  /*1570*/  UISETP.NE.U32.AND UP1, UPT, UR4, 0x1, UPT ;  /* 0x000000010400788c */ /* 0x000fc6000bf25070 */
[----:B------:R-:W-:Y:S08]  /*1580*/  BRA.U !UP0, `(.L_x_93) ;  /* 0x0000000108747547 */ /* 0x000ff0000b800000 */
[----:B------:R-:W-:-:S05]  /*1590*/  IMAD.WIDE.U32 R10, R15, 0x4, R8 ;  /* 0x000000040f0a7825 */ /* 0x000fca00078e0008 */
[----:B-12---:R-:W2:Y:S01]  /*15a0*/  LDG.E R13, desc[UR8][R10.64] ;  /* 0x000000080a0d7981 */ /* 0x006ea2000c1e1900 */
        /* <DEDUP_REMOVED lines=13> */
[----:B------:R-:W2:Y:S01]  /*1680*/  LDG.E R11, desc[UR8][R10.64+0x4] ;  /* 0x000004080a0b7981 */ /* 0x000ea2000c1e1900 */
[----:B------:R-:W-:Y:S01]  /*1690*/  FADD R3, R3, R2 ;  /* 0x0000000203037221 */ /* 0x000fe20000000000 */
[----:B------:R-:W-:Y:S01]  /*16a0*/  IADD3 R15, PT, PT, R15, 0x2, RZ ;  /* 0x000000020f0f7810 */ /* 0x000fe20007ffe0ff */
[----:B--2---:R-:W-:-:S04]  /*16b0*/  FADD R16, R11, -R0 ;  /* 0x800000000b107221 */ /* 0x004fc80000000000 */
[----:B------:R-:W-:-:S04]  /*16c0*/  FFMA.SAT R17, R16, R18, 0.5 ;  /* 0x3f00000010117423 */ /* 0x000fc80000002012 */
[----:B------:R-:W-:-:S04]  /*16d0*/  FFMA.RM R17, R17, R19, 12582913 ;  /* 0x4b40000111117423 */ /* 0x000fc80000004013 */
[C---:B------:R-:W-:Y:S01]  /*16e0*/  FADD R19, R17.reuse, -12583039 ;  /* 0xcb40007f11137421 */ /* 0x040fe20000000000 */
[----:B------:R-:W-:-:S03]  /*16f0*/  SHF.L.U32 R17, R17, 0x17, RZ ;  /* 0x0000001711117819 */ /* 0x000fc600000006ff */
[----:B------:R-:W-:-:S04]  /*1700*/  FFMA R19, R16, 1.4426950216293334961, -R19 ;  /* 0x3fb8aa3b10137823 */ /* 0x000fc80000000813 */
[----:B------:R-:W-:-:S04]  /*1710*/  FFMA R19, R16, 1.925963033500011079e-08, R19 ;  /* 0x32a5706010137823 */ /* 0x000fc80000000013 */
[----:B------:R-:W1:Y:S02]  /*1720*/  MUFU.EX2 R14, R19 ;  /* 0x00000013000e7308 */ /* 0x000e640000000800 */
[----:B-1----:R-:W-:-:S04]  /*1730*/  FMUL R14, R17, R14 ;  /* 0x0000000e110e7220 */ /* 0x002fc80000400000 */
[----:B------:R-:W-:Y:S01]  /*1740*/  FADD R3, R3, R14 ;  /* 0x0000000e03037221 */ /* 0x000fe20000000000 */
[----:B------:R0:W-:Y:S06]  /*1750*/  STG.E desc[UR8][R12.64+0x4], R14 ;  /* 0x0000040e0c007986 */ /* 0x0001ec000c101908 */
.L_x_93:
[----:B------:R-:W-:Y:S05]  /*1760*/  BRA.U UP1, `(.L_x_89) ;  /* 0x0000000101407547 */ /* 0x000fea000b800000 */
[----:B------:R-:W-:-:S06]  /*1770*/  IMAD.WIDE.U32 R8, R15, 0x4, R8 ;  /* 0x000000040f087825 */ /* 0x000fcc00078e0008 */
[----:B------:R-:W3:Y:S01]  /*1780*/  LDG.E R9, desc[UR8][R8.64] ;  /* 0x0000000808097981 */ /* 0x000ee2000c1e1900 */
[----:B------:R-:W-:Y:S01]  /*1790*/  HFMA2 R11, -RZ, RZ, 0.96630859375, -0.0022525787353515625 ;  /* 0x3bbb989dff0b7431 */ /* 0x000fe200000001ff */
[----:B012---:R-:W-:Y:S01]  /*17a0*/  MOV R13, 0x437c0000 ;  /* 0x437c0000000d7802 */ /* 0x007fe20000000f00 */
[----:B---3--:R-:W-:Y:S01]  /*17b0*/  FADD R0, R9, -R0 ;  /* 0x8000000009007221 */ /* 0x008fe20000000000 */
[----:B------:R-:W-:-:S04]  /*17c0*/  IMAD.WIDE.U32 R8, R15, 0x4, R6 ;  /* 0x000000040f087825 */ /* 0x000fc800078e0006 */
        /* <DEDUP_REMOVED lines=10> */
.L_x_89:
[----:B0--3--:R-:W0:Y:S02]  /*1870*/  LDC R2, c[0x0][0x394] ;  /* 0x0000e500ff027b82 */ /* 0x009e240000000800 */
[----:B0-----:R-:W-:-:S13]  /*1880*/  ISETP.GE.AND P0, PT, R2, 0x1, PT ;  /* 0x000000010200780c */ /* 0x001fda0003f06270 */
[----:B------:R-:W-:Y:S05]  /*1890*/  @!P0 EXIT ;  /* 0x000000000000894d */ /* 0x000fea0003800000 */
[C---:B------:R-:W-:Y:S01]  /*18a0*/  ISETP.GE.U32.AND P0, PT, R2.reuse, 0x10, PT ;  /* 0x000000100200780c */ /* 0x040fe20003f06070 */
[----:B------:R-:W-:Y:S01]  /*18b0*/  HFMA2 R11, -RZ, RZ, 0, 0 ;  /* 0x00000000ff0b7431 */ /* 0x000fe200000001ff */
[----:B------:R-:W-:-:S11]  /*18c0*/  LOP3.LUT R10, R2, 0xf, RZ, 0xc0, !PT ;  /* 0x0000000f020a7812 */ /* 0x000fd600078ec0ff */
[----:B------:R-:W-:Y:S05]  /*18d0*/  @!P0 BRA `(.L_x_94) ;  /* 0x0000001000108947 */ /* 0x000fea0003800000 */
[----:B------:R-:W0:Y:S01]  /*18e0*/  LDCU.64 UR4, c[0x0][0x380] ;  /* 0x00007000ff0477ac */ /* 0x000e220008000a00 */
[----:B------:R-:W-:-:S04]  /*18f0*/  LOP3.LUT R11, R2, 0x7ffffff0, RZ, 0xc0, !PT ;  /* 0x7ffffff0020b7812 */ /* 0x000fc800078ec0ff */
[----:B------:R-:W-:Y:S02]  /*1900*/  IADD3 R2, PT, PT, -R11, RZ, RZ ;  /* 0x000000ff0b027210 */ /* 0x000fe40007ffe1ff */
[----:B0-----:R-:W-:-:S04]  /*1910*/  IADD3 R0, P0, PT, R4, UR4, RZ ;  /* 0x0000000404007c10 */ /* 0x001fc8000ff1e0ff */
[----:B------:R-:W-:-:S04]  /*1920*/  IADD3 R0, P1, PT, R0, 0x20, RZ ;  /* 0x0000002000007810 */ /* 0x000fc80007f3e0ff */
[----:B-12---:R-:W-:-:S09]  /*1930*/  IADD3.X R13, PT, PT, RZ, UR5, R5, P1, P0 ;  /* 0x00000005ff0d7c10 */ /* 0x006fd20008fe0405 */
.L_x_127:
[----:B0-----:R-:W-:Y:S02]  /*1940*/  MOV R8, R0 ;  /* 0x0000000000087202 */ /* 0x001fe40000000f00 */
[----:B------:R-:W-:-:S05]  /*1950*/  MOV R9, R13 ;  /* 0x0000000d00097202 */ /* 0x000fca0000000f00 */
[----:B------:R-:W2:Y:S01]  /*1960*/  LDG.E R0, desc[UR8][R8.64+-0x20] ;  /* 0xffffe00808007981 */ /* 0x000ea2000c1e1900 */
[----:B------:R-:W0:Y:S01]  /*1970*/  MUFU.RCP R12, R3 ;  /* 0x00000003000c7308 */ /* 0x000e220000001000 */
[----:B------:R-:W-:Y:S01]  /*1980*/  IADD3 R2, PT, PT, R2, 0x10, RZ ;  /* 0x0000001002027810 */ /* 0x000fe20007ffe0ff */
[----:B------:R-:W-:Y:S03]  /*1990*/  BSSY.RECONVERGENT B2, `(.L_x_95) ;  /* 0x000000c000027945 */ /* 0x000fe60003800200 */
[----:B------:R-:W-:Y:S01]  /*19a0*/  ISETP.NE.AND P2, PT, R2, RZ, PT ;  /* 0x000000ff0200720c */ /* 0x000fe20003f45270 */
[----:B0-----:R-:W-:-:S04]  /*19b0*/  FFMA R13, R12, -R3, 1 ;  /* 0x3f8000000c0d7423 */ /* 0x001fc80000000803 */
[----:B------:R-:W-:Y:S01]  /*19c0*/  FFMA R13, R12, R13, R12 ;  /* 0x0000000d0c0d7223 */ /* 0x000fe2000000000c */
[----:B--2---:R-:W0:Y:S03]  /*19d0*/  FCHK P0, R0, R3 ;  /* 0x0000000300007302 */ /* 0x004e260000000000 */
[----:B------:R-:W-:-:S04]  /*19e0*/  FFMA R12, R0, R13, RZ ;  /* 0x0000000d000c7223 */ /* 0x000fc800000000ff */
[----:B------:R-:W-:-:S04]  /*19f0*/  FFMA R14, R12, -R3, R0 ;  /* 0x800000030c0e7223 */ /* 0x000fc80000000000 */
[----:B------:R-:W-:Y:S01]  /*1a00*/  FFMA R13, R13, R14, R12 ;  /* 0x0000000e0d0d7223 */ /* 0x000fe2000000000c */
[----:B0-----:R-:W-:Y:S06]  /*1a10*/  @!P0 BRA `(.L_x_96) ;  /* 0x00000000000c8947 */ /* 0x001fec0003800000 */
[----:B------:R-:W-:-:S07]  /*1a20*/  MOV R12, 0x1a40 ;  /* 0x00001a40000c7802 */ /* 0x000fce0000000f00 */
[----:B------:R-:W-:Y:S05]  /*1a30*/  CALL.REL.NOINC `($__internal_3_$__cuda_sm3x_div_rn_noftz_f32_slowpath) ;  /* 0x0000001c00647944 */ /* 0x000fea0003c00000 */
[----:B------:R-:W-:-:S07]  /*1a40*/  MOV R13, R15 ;  /* 0x0000000f000d7202 */ /* 0x000fce0000000f00 */
.L_x_96:
[----:B------:R-:W-:Y:S05]  /*1a50*/  BSYNC.RECONVERGENT B2 ;  /* 0x0000000000027941 */ /* 0x000fea0003800200 */
.L_x_95:
[----:B------:R-:W2:Y:S01]  /*1a60*/  LDG.E R17, desc[UR8][R8.64+-0x1c] ;  /* 0xffffe40808117981 */ /* 0x000ea2000c1e1900 */
[----:B------:R-:W0:Y:S01]  /*1a70*/  MUFU.RCP R0, R3 ;  /* 0x0000000300007308 */ /* 0x000e220000001000 */
[----:B------:R-:W-:Y:S02]  /*1a80*/  BSSY.RECONVERGENT B2, `(.L_x_97) ;  /* 0x000000c000027945 */ /* 0x000fe40003800200 */
[----:B------:R1:W-:Y:S01]  /*1a90*/  STG.E desc[UR8][R8.64+-0x20], R13 ;  /* 0xffffe00d08007986 */ /* 0x0003e2000c101908 */
[----:B0-----:R-:W-:-:S04]  /*1aa0*/  FFMA R15, R0, -R3, 1 ;  /* 0x3f800000000f7423 */ /* 0x001fc80000000803 */
[----:B------:R-:W-:Y:S01]  /*1ab0*/  FFMA R0, R0, R15, R0 ;  /* 0x0000000f00007223 */ /* 0x000fe20000000000 */
[----:B--2---:R-:W0:Y:S03]  /*1ac0*/  FCHK P0, R17, R3 ;  /* 0x0000000311007302 */ /* 0x004e260000000000 */
[----:B------:R-:W-:-:S04]  /*1ad0*/  FFMA R12, R0, R17, RZ ;  /* 0x00000011000c7223 */ /* 0x000fc800000000ff */
[----:B------:R-:W-:-:S04]  /*1ae0*/  FFMA R15, R12, -R3, R17 ;  /* 0x800000030c0f7223 */ /* 0x000fc80000000011 */
[----:B------:R-:W-:Y:S01]  /*1af0*/  FFMA R15, R0, R15, R12 ;  /* 0x0000000f000f7223 */ /* 0x000fe2000000000c */
[----:B01----:R-:W-:Y:S06]  /*1b00*/  @!P0 BRA `(.L_x_98) ;  /* 0x00000000000c8947 */ /* 0x003fec0003800000 */
[----:B------:R-:W-:Y:S02]  /*1b10*/  MOV R0, R17 ;  /* 0x0000001100007202 */ /* 0x000fe40000000f00 */
[----:B------:R-:W-:-:S07]  /*1b20*/  MOV R12, 0x1b40 ;  /* 0x00001b40000c7802 */ /* 0x000fce0000000f00 */
[----:B------:R-:W-:Y:S05]  /*1b30*/  CALL.REL.NOINC `($__internal_3_$__cuda_sm3x_div_rn_noftz_f32_slowpath) ;  /* 0x0000001c00247944 */ /* 0x000fea0003c00000 */
.L_x_98:
[----:B------:R-:W-:Y:S05]  /*1b40*/  BSYNC.RECONVERGENT B2 ;  /* 0x0000000000027941 */ /* 0x000fea0003800200 */
.L_x_97:
        /* <DEDUP_REMOVED lines=14> */
[----:B------:R-:W-:-:S07]  /*1c30*/  MOV R13, R15 ;  /* 0x0000000f000d7202 */ /* 0x000fce0000000f00 */
.L_x_100:
[----:B------:R-:W-:Y:S05]  /*1c40*/  BSYNC.RECONVERGENT B2 ;  /* 0x0000000000027941 */ /* 0x000fea0003800200 */
.L_x_99:
        /* <DEDUP_REMOVED lines=14> */
.L_x_102:
[----:B------:R-:W-:Y:S05]  /*1d30*/  BSYNC.RECONVERGENT B2 ;  /* 0x0000000000027941 */ /* 0x000fea0003800200 */
.L_x_101:
        /* <DEDUP_REMOVED lines=15> */
.L_x_104:
[----:B------:R-:W-:Y:S05]  /*1e30*/  BSYNC.RECONVERGENT B2 ;  /* 0x0000000000027941 */ /* 0x000fea0003800200 */
.L_x_103:
        /* <DEDUP_REMOVED lines=14> */
.L_x_106:
[----:B------:R-:W-:Y:S05]  /*1f20*/  BSYNC.RECONVERGENT B2 ;  /* 0x0000000000027941 */ /* 0x000fea0003800200 */
.L_x_105:
        /* <DEDUP_REMOVED lines=15> */
.L_x_108:
[----:B------:R-:W-:Y:S05]  /*2020*/  BSYNC.RECONVERGENT B2 ;  /* 0x0000000000027941 */ /* 0x000fea0003800200 */
.L_x_107:
        /* <DEDUP_REMOVED lines=14> */
.L_x_110:
[----:B------:R-:W-:Y:S05]  /*2110*/  BSYNC.RECONVERGENT B2 ;  /* 0x0000000000027941 */ /* 0x000fea0003800200 */
.L_x_109:
        /* <DEDUP_REMOVED lines=15> */
.L_x_112:
[----:B------:R-:W-:Y:S05]  /*2210*/  BSYNC.RECONVERGENT B2 ;  /* 0x0000000000027941 */ /* 0x000fea0003800200 */
.L_x_111:
        /* <DEDUP_REMOVED lines=14> */
.L_x_114:
[----:B------:R-:W-:Y:S05]  /*2300*/  BSYNC.RECONVERGENT B2 ;  /* 0x0000000000027941 */ /* 0x000fea0003800200 */
.L_x_113:
        /* <DEDUP_REMOVED lines=15> */
.L_x_116:
[----:B------:R-:W-:Y:S05]  /*2400*/  BSYNC.RECONVERGENT B2 ;  /* 0x0000000000027941 */ /* 0x000fea0003800200 */
.L_x_115:
        /* <DEDUP_REMOVED lines=14> */
.L_x_118:
[----:B------:R-:W-:Y:S05]  /*24f0*/  BSYNC.RECONVERGENT B2 ;  /* 0x0000000000027941 */ /* 0x000fea0003800200 */
.L_x_117:
        /* <DEDUP_REMOVED lines=15> */
.L_x_120:
[----:B------:R-:W-:Y:S05]  /*25f0*/  BSYNC.RECONVERGENT B2 ;  /* 0x0000000000027941 */ /* 0x000fea0003800200 */
.L_x_119:
        /* <DEDUP_REMOVED lines=14> */
.L_x_122:
[----:B------:R-:W-:Y:S05]  /*26e0*/  BSYNC.RECONVERGENT B2 ;  /* 0x0000000000027941 */ /* 0x000fea0003800200 */
.L_x_121:
        /* <DEDUP_REMOVED lines=15> */
.L_x_124:
[----:B------:R-:W-:Y:S05]  /*27e0*/  BSYNC.RECONVERGENT B2 ;  /* 0x0000000000027941 */ /* 0x000fea0003800200 */
.L_x_123:
        /* <DEDUP_REMOVED lines=14> */
.L_x_126:
[----:B------:R-:W-:Y:S05]  /*28d0*/  BSYNC.RECONVERGENT B2 ;  /* 0x0000000000027941 */ /* 0x000fea0003800200 */
.L_x_125:
[----:B------:R0:W-:Y:S01]  /*28e0*/  STG.E desc[UR8][R8.64+0x1c], R15 ;  /* 0x00001c0f08007986 */ /* 0x0001e2000c101908 */
[----:B------:R-:W-:-:S04]  /*28f0*/  IADD3 R0, P0, PT, R8, 0x40, RZ ;  /* 0x0000004008007810 */ /* 0x000fc80007f1e0ff */
[----:B------:R-:W-:Y:S01]  /*2900*/  IADD3.X R13, PT, PT, RZ, R9, RZ, P0, !PT ;  /* 0x00000009ff0d7210 */ /* 0x000fe200007fe4ff */
[----:B------:R-:W-:Y:S08]  /*2910*/  @P2 BRA `(.L_x_127) ;  /* 0xfffffff000082947 */ /* 0x000ff0000383ffff */
.L_x_94:
[----:B------:R-:W-:-:S13]  /*2920*/  ISETP.NE.AND P0, PT, R10, RZ, PT ;  /* 0x000000ff0a00720c */ /* 0x000fda0003f05270 */
[----:B------:R-:W-:Y:S05]  /*2930*/  @!P0 EXIT ;  /* 0x000000000000894d */ /* 0x000fea0003800000 */
[----:B------:R-:W3:Y:S01]  /*2940*/  LDCU UR4, c[0x0][0x394] ;  /* 0x00007280ff0477ac */ /* 0x000ee20008000800 */
[----:B------:R-:W-:Y:S01]  /*2950*/  ISETP.GE.U32.AND P0, PT, R10, 0x8, PT ;  /* 0x000000080a00780c */ /* 0x000fe20003f06070 */
[----:B---3--:R-:W-:-:S12]  /*2960*/  ULOP3.LUT UR4, UR4, 0x7, URZ, 0xc0, !UPT ;  /* 0x0000000704047892 */ /* 0x008fd8000f8ec0ff */
[----:B------:R-:W-:Y:S05]  /*2970*/  @!P0 BRA `(.L_x_128) ;  /* 0x0000000400f88947 */ /* 0x000fea0003800000 */
[----:B0-----:R-:W-:-:S05]  /*2980*/  IMAD.WIDE.U32 R8, R11, 0x4, R6 ;  /* 0x000000040b087825 */ /* 0x001fca00078e0006 */
[----:B------:R-:W3:Y:S01]  /*2990*/  LDG.E R15, desc[UR8][R8.64] ;  /* 0x00000008080f7981 */ /* 0x000ee2000c1e1900 */
[----:B------:R-:W1:Y:S01]  /*29a0*/  MUFU.RCP R0, R3 ;  /* 0x0000000300007308 */ /* 0x000e620000001000 */
[----:B------:R-:W-:Y:S01]  /*29b0*/  BSSY.RECONVERGENT B2, `(.L_x_129) ;  /* 0x000000c000027945 */ /* 0x000fe20003800200 */
[----:B-12---:R-:W-:-:S04]  /*29c0*/  FFMA R13, R0, -R3, 1 ;  /* 0x3f800000000d7423 */ /* 0x006fc80000000803 */
[----:B------:R-:W-:Y:S02]  /*29d0*/  FFMA R0, R0, R13, R0 ;  /* 0x0000000d00007223 */ /* 0x000fe40000000000 */
[----:B---3--:R-:W0:Y:S02]  /*29e0*/  FCHK P0, R15, R3 ;  /* 0x000000030f007302 */ /* 0x008e240000000000 */
[----:B------:R-:W-:-:S04]  /*29f0*/  FFMA R2, R0, R15, RZ ;  /* 0x0000000f00027223 */ /* 0x000fc800000000ff */
[----:B------:R-:W-:-:S04]  /*2a00*/  FFMA R13, R2, -R3, R15 ;  /* 0x80000003020d7223 */ /* 0x000fc8000000000f */
[----:B------:R-:W-:Y:S01]  /*2a10*/  FFMA R13, R0, R13, R2 ;  /* 0x0000000d000d7223 */ /* 0x000fe20000000002 */
[----:B0-----:R-:W-:Y:S06]  /*2a20*/  @!P0 BRA `(.L_x_130) ;  /* 0x0000000000108947 */ /* 0x001fec0003800000 */
[----:B------:R-:W-:Y:S02]  /*2a30*/  MOV R0, R15 ;  /* 0x0000000f00007202 */ /* 0x000fe40000000f00 */
[----:B------:R-:W-:-:S07]  /*2a40*/  MOV R12, 0x2a60 ;  /* 0x00002a60000c7802 */ /* 0x000fce0000000f00 */
[----:B------:R-:W-:Y:S05]  /*2a50*/  CALL.REL.NOINC `($__internal_3_$__cuda_sm3x_div_rn_noftz_f32_slowpath) ;  /* 0x0000000c005c7944 */ /* 0x000fea0003c00000 */
[----:B------:R-:W-:-:S07]  /*2a60*/  MOV R13, R15 ;  /* 0x0000000f000d7202 */ /* 0x000fce0000000f00 */
.L_x_130:
[----:B------:R-:W-:Y:S05]  /*2a70*/  BSYNC.RECONVERGENT B2 ;  /* 0x0000000000027941 */ /* 0x000fea0003800200 */
.L_x_129:
        /* <DEDUP_REMOVED lines=14> */
.L_x_132:
[----:B------:R-:W-:Y:S05]  /*2b60*/  BSYNC.RECONVERGENT B2 ;  /* 0x0000000000027941 */ /* 0x000fea0003800200 */
.L_x_131:
        /* <DEDUP_REMOVED lines=15> */
.L_x_134:
[----:B------:R-:W-:Y:S05]  /*2c60*/  BSYNC.RECONVERGENT B2 ;  /* 0x0000000000027941 */ /* 0x000fea0003800200 */
.L_x_133:
        /* <DEDUP_REMOVED lines=14> */
.L_x_136:
[----:B------:R-:W-:Y:S05]  /*2d50*/  BSYNC.RECONVERGENT B2 ;  /* 0x0000000000027941 */ /* 0x000fea0003800200 */
.L_x_135:
        /* <DEDUP_REMOVED lines=15> */
.L_x_138:
[----:B------:R-:W-:Y:S05]  /*2e50*/  BSYNC.RECONVERGENT B2 ;  /* 0x0000000000027941 */ /* 0x000fea0003800200 */
.L_x_137:
        /* <DEDUP_REMOVED lines=14> */
.L_x_140:
[----:B------:R-:W-:Y:S05]  /*2f40*/  BSYNC.RECONVERGENT B2 ;  /* 0x0000000000027941 */ /* 0x000fea0003800200 */
.L_x_139:
        /* <DEDUP_REMOVED lines=15> */
.L_x_142:
[----:B------:R-:W-:Y:S05]  /*3040*/  BSYNC.RECONVERGENT B2 ;  /* 0x0000000000027941 */ /* 0x000fea0003800200 */
.L_x_141:
        /* <DEDUP_REMOVED lines=14> */
.L_x_144:
[----:B------:R-:W-:Y:S05]  /*3130*/  BSYNC.RECONVERGENT B2 ;  /* 0x0000000000027941 */ /* 0x000fea0003800200 */
.L_x_143:
[----:B------:R3:W-:Y:S01]  /*3140*/  STG.E desc[UR8][R8.64+0x1c], R15 ;  /* 0x00001c0f08007986 */ /* 0x0007e2000c101908 */
[----:B------:R-:W-:-:S07]  /*3150*/  IADD3 R11, PT, PT, R11, 0x8, RZ ;  /* 0x000000080b0b7810 */ /* 0x000fce0007ffe0ff */
.L_x_128:
[----:B------:R-:W-:-:S13]  /*3160*/  ISETP.NE.AND P0, PT, RZ, UR4, PT ;  /* 0x00000004ff007c0c */ /* 0x000fda000bf05270 */
[----:B------:R-:W-:Y:S05]  /*3170*/  @!P0 EXIT ;  /* 0x000000000000894d */ /* 0x000fea0003800000 */
[----:B------:R-:W4:Y:S01]  /*3180*/  LDCU UR5, c[0x0][0x394] ;  /* 0x00007280ff0577ac */ /* 0x000f220008000800 */
[----:B------:R-:W-:Y:S02]  /*3190*/  UISETP.GE.U32.AND UP0, UPT, UR4, 0x4, UPT ;  /* 0x000000040400788c */ /* 0x000fe4000bf06070 */
[----:B----4-:R-:W-:-:S07]  /*31a0*/  ULOP3.LUT UR5, UR5, 0x3, URZ, 0xc0, !UPT ;  /* 0x0000000305057892 */ /* 0x010fce000f8ec0ff */
[----:B------:R-:W-:Y:S05]  /*31b0*/  BRA.U !UP0, `(.L_x_145) ;  /* 0x0000000508087547 */ /* 0x000fea000b800000 */
[----:B------:R-:W-:-:S05]  /*31c0*/  IMAD.WIDE.U32 R6, R11, 0x4, R6 ;  /* 0x000000040b067825 */ /* 0x000fca00078e0006 */
[----:B-12---:R-:W2:Y:S01]  /*31d0*/  LDG.E R13, desc[UR8][R6.64] ;  /* 0x00000008060d7981 */ /* 0x006ea2000c1e1900 */
[----:B------:R-:W0:Y:S01]  /*31e0*/  MUFU.RCP R0, R3 ;  /* 0x0000000300007308 */ /* 0x000e220000001000 */
[----:B------:R-:W-:Y:S01]  /*31f0*/  BSSY.RECONVERGENT B2, `(.L_x_146) ;  /* 0x000000c000027945 */ /* 0x000fe20003800200 */
[----:B0--3--:R-:W-:-:S04]  /*3200*/  FFMA R9, R0, -R3, 1 ;  /* 0x3f80000000097423 */ /* 0x009fc80000000803 */
[----:B------:R-:W-:Y:S02]  /*3210*/  FFMA R0, R0, R9, R0 ;  /* 0x0000000900007223 */ /* 0x000fe40000000000 */
[----:B--2---:R-:W0:Y:S02]  /*3220*/  FCHK P0, R13, R3 ;  /* 0x000000030d007302 */ /* 0x004e240000000000 */
        /* <DEDUP_REMOVED lines=8> */
.L_x_147:
[----:B------:R-:W-:Y:S05]  /*32b0*/  BSYNC.RECONVERGENT B2 ;  /* 0x0000000000027941 */ /* 0x000fea0003800200 */
.L_x_146:
        /* <DEDUP_REMOVED lines=15> */
.L_x_149:
[----:B------:R-:W-:Y:S05]  /*33b0*/  BSYNC.RECONVERGENT B2 ;  /* 0x0000000000027941 */ /* 0x000fea0003800200 */
.L_x_148:
        /* <DEDUP_REMOVED lines=15> */
.L_x_151:
[----:B------:R-:W-:Y:S05]  /*34b0*/  BSYNC.RECONVERGENT B2 ;  /* 0x0000000000027941 */ /* 0x000fea0003800200 */
.L_x_150:
        /* <DEDUP_REMOVED lines=15> */
.L_x_153:
[----:B------:R-:W-:Y:S05]  /*35b0*/  BSYNC.RECONVERGENT B2 ;  /* 0x0000000000027941 */ /* 0x000fea0003800200 */
.L_x_152:
[----:B------:R4:W-:Y:S01]  /*35c0*/  STG.E desc[UR8][R6.64+0xc], R13 ;  /* 0x00000c0d06007986 */ /* 0x0009e2000c101908 */
[----:B------:R-:W-:-:S07]  /*35d0*/  IADD3 R11, PT, PT, R11, 0x4, RZ ;  /* 0x000000040b0b7810 */ /* 0x000fce0007ffe0ff */
.L_x_145:
[----:B------:R-:W-:-:S13]  /*35e0*/  ISETP.NE.AND P0, PT, RZ, UR5, PT ;  /* 0x00000005ff007c0c */ /* 0x000fda000bf05270 */
[----:B------:R-:W-:Y:S05]  /*35f0*/  @!P0 EXIT ;  /* 0x000000000000894d */ /* 0x000fea0003800000 */
[----:B------:R-:W5:Y:S01]  /*3600*/  LDCU.64 UR6, c[0x0][0x380] ;  /* 0x00007000ff0677ac */ /* 0x000f620008000a00 */
[----:B------:R-:W-:Y:S01]  /*3610*/  IMAD.WIDE.U32 R4, R11, 0x4, R4 ;  /* 0x000000040b047825 */ /* 0x000fe200078e0004 */
[----:B------:R-:W-:Y:S02]  /*3620*/  UIADD3 UR4, UPT, UPT, -UR5, URZ, URZ ;  /* 0x000000ff05047290 */ /* 0x000fe4000fffe1ff */
[----:B-----5:R-:W-:-:S04]  /*3630*/  IADD3 R0, P0, PT, R4, UR6, RZ ;  /* 0x0000000604007c10 */ /* 0x020fc8000ff1e0ff */
[----:B0--3--:R-:W-:-:S09]  /*3640*/  IADD3.X R9, PT, PT, R5, UR7, RZ, P0, !PT ;  /* 0x0000000705097c10 */ /* 0x009fd200087fe4ff */
.L_x_156:
[----:B0-----:R-:W-:Y:S02]  /*3650*/  MOV R4, R0 ;  /* 0x0000000000047202 */ /* 0x001fe40000000f00 */
[----:B------:R-:W-:-:S05]  /*3660*/  MOV R5, R9 ;  /* 0x0000000900057202 */ /* 0x000fca0000000f00 */
[----:B------:R-:W3:Y:S01]  /*3670*/  LDG.E R9, desc[UR8][R4.64] ;  /* 0x0000000804097981 */ /* 0x000ee2000c1e1900 */
[----:B------:R-:W4:Y:S01]  /*3680*/  MUFU.RCP R0, R3 ;  /* 0x0000000300007308 */ /* 0x000f220000001000 */
[----:B------:R-:W-:Y:S01]  /*3690*/  UIADD3 UR4, UPT, UPT, UR4, 0x1, URZ ;  /* 0x0000000104047890 */ /* 0x000fe2000fffe0ff */
[----:B------:R-:W-:Y:S03]  /*36a0*/  BSSY.RECONVERGENT B2, `(.L_x_154) ;  /* 0x000000d000027945 */ /* 0x000fe60003800200 */
[----:B------:R-:W-:Y:S01]  /*36b0*/  UISETP.NE.AND UP0, UPT, UR4, URZ, UPT ;  /* 0x000000ff0400728c */ /* 0x000fe2000bf05270 */
[----:B----4-:R-:W-:-:S04]  /*36c0*/  FFMA R7, R0, -R3, 1 ;  /* 0x3f80000000077423 */ /* 0x010fc80000000803 */
[----:B------:R-:W-:Y:S01]  /*36d0*/  FFMA R0, R0, R7, R0 ;  /* 0x0000000700007223 */ /* 0x000fe20000000000 */
[----:B---3--:R-:W0:Y:S03]  /*36e0*/  FCHK P0, R9, R3 ;  /* 0x0000000309007302 */ /* 0x008e260000000000 */
[----:B------:R-:W-:-:S04]  /*36f0*/  FFMA R2, R0, R9, RZ ;  /* 0x0000000900027223 */ /* 0x000fc800000000ff */
[----:B------:R-:W-:-:S04]  /*3700*/  FFMA R7, R2, -R3, R9 ;  /* 0x8000000302077223 */ /* 0x000fc80000000009 */
[----:B------:R-:W-:Y:S01]  /*3710*/  FFMA R7, R0, R7, R2 ;  /* 0x0000000700077223 */ /* 0x000fe20000000002 */
[----:B0-----:R-:W-:Y:S06]  /*3720*/  @!P0 BRA `(.L_x_155) ;  /* 0x0000000000108947 */ /* 0x001fec0003800000 */
[----:B------:R-:W-:Y:S02]  /*3730*/  MOV R0, R9 ;  /* 0x0000000900007202 */ /* 0x000fe40000000f00 */
[----:B-12---:R-:W-:-:S07]  /*3740*/  MOV R12, 0x3760 ;  /* 0x00003760000c7802 */ /* 0x006fce0000000f00 */
[----:B------:R-:W-:Y:S05]  /*3750*/  CALL.REL.NOINC `($__internal_3_$__cuda_sm3x_div_rn_noftz_f32_slowpath) ;  /* 0x00000000001c7944 */ /* 0x000fea0003c00000 */
[----:B------:R-:W-:-:S07]  /*3760*/  MOV R7, R15 ;  /* 0x0000000f00077202 */ /* 0x000fce0000000f00 */
.L_x_155:
[----:B------:R-:W-:Y:S05]  /*3770*/  BSYNC.RECONVERGENT B2 ;  /* 0x0000000000027941 */ /* 0x000fea0003800200 */
.L_x_154:
[----:B------:R0:W-:Y:S01]  /*3780*/  STG.E desc[UR8][R4.64], R7 ;  /* 0x0000000704007986 */ /* 0x0001e2000c101908 */
[----:B------:R-:W-:-:S04]  /*3790*/  IADD3 R0, P0, PT, R4, 0x4, RZ ;  /* 0x0000000404007810 */ /* 0x000fc80007f1e0ff */
[----:B------:R-:W-:Y:S01]  /*37a0*/  IADD3.X R9, PT, PT, RZ, R5, RZ, P0, !PT ;  /* 0x00000005ff097210 */ /* 0x000fe200007fe4ff */
[----:B------:R-:W-:Y:S08]  /*37b0*/  BRA.U UP0, `(.L_x_156) ;  /* 0xfffffffd00a47547 */ /* 0x000ff0000b83ffff */
[----:B------:R-:W-:Y:S05]  /*37c0*/  EXIT ;  /* 0x000000000000794d */ /* 0x000fea0003800000 */
        .weak           $__internal_3_$__cuda_sm3x_div_rn_noftz_f32_slowpath
        .type           $__internal_3_$__cuda_sm3x_div_rn_noftz_f32_slowpath,@function
        .size           $__internal_3_$__cuda_sm3x_div_rn_noftz_f32_slowpath,(.L_x_172 - $__internal_3_$__cuda_sm3x_div_rn_noftz_f32_slowpath)
$__internal_3_$__cuda_sm3x_div_rn_noftz_f32_slowpath:
[----:B------:R-:W-:Y:S01]  /*37d0*/  SHF.R.U32.HI R13, RZ, 0x17, R3 ;  /* 0x00000017ff0d7819 */ /* 0x000fe20000011603 */
[----:B------:R-:W-:Y:S01]  /*37e0*/  BSSY.RECONVERGENT B0, `(.L_x_157) ;  /* 0x0000063000007945 */ /* 0x000fe20003800200 */
[----:B------:R-:W-:Y:S02]  /*37f0*/  SHF.R.U32.HI R16, RZ, 0x17, R0 ;  /* 0x00000017ff107819 */ /* 0x000fe40000011600 */
[----:B------:R-:W-:Y:S02]  /*3800*/  LOP3.LUT R13, R13, 0xff, RZ, 0xc0, !PT ;  /* 0x000000ff0d0d7812 */ /* 0x000fe400078ec0ff */
[----:B------:R-:W-:Y:S02]  /*3810*/  LOP3.LUT R16, R16, 0xff, RZ, 0xc0, !PT ;  /* 0x000000ff10107812 */ /* 0x000fe400078ec0ff */
[----:B------:R-:W-:Y:S02]  /*3820*/  IADD3 R18, PT, PT, R13, -0x1, RZ ;  /* 0xffffffff0d127810 */ /* 0x000fe40007ffe0ff */
[----:B------:R-:W-:-:S02]  /*3830*/  IADD3 R17, PT, PT, R16, -0x1, RZ ;  /* 0xffffffff10117810 */ /* 0x000fc40007ffe0ff */
[----:B------:R-:W-:Y:S02]  /*3840*/  ISETP.GT.U32.AND P0, PT, R18, 0xfd, PT ;  /* 0x000000fd1200780c */ /* 0x000fe40003f04070 */
[----:B------:R-:W-:Y:S02]  /*3850*/  MOV R15, R3 ;  /* 0x00000003000f7202 */ /* 0x000fe40000000f00 */
[----:B------:R-:W-:-:S13]  /*3860*/  ISETP.GT.U32.OR P0, PT, R17, 0xfd, P0 ;  /* 0x000000fd1100780c */ /* 0x000fda0000704470 */
[----:B------:R-:W-:Y:S01]  /*3870*/  @!P0 MOV R14, RZ ;  /* 0x000000ff000e8202 */ /* 0x000fe20000000f00 */
        /* <DEDUP_REMOVED lines=20> */
[----:B------:R-:W-:Y:S01]  /*39c0*/  @!P0 FFMA R0, R0, 1.84467440737095516160e+19, RZ ;  /* 0x5f80000000008823 */ /* 0x000fe200000000ff */
[----:B------:R-:W-:Y:S01]  /*39d0*/  @!P0 MOV R14, 0xffffffc0 ;  /* 0xffffffc0000e8802 */ /* 0x000fe20000000f00 */
[----:B------:R-:W-:-:S03]  /*39e0*/  @!P1 FFMA R15, R3, 1.84467440737095516160e+19, RZ ;  /* 0x5f800000030f9823 */ /* 0x000fc600000000ff */
[----:B------:R-:W-:-:S07]  /*39f0*/  @!P1 IADD3 R14, PT, PT, R14, 0x40, RZ ;  /* 0x000000400e0e9810 */ /* 0x000fce0007ffe0ff */
.L_x_158:
[----:B------:R-:W-:Y:S01]  /*3a00*/  LEA R18, R13, 0xc0800000, 0x17 ;  /* 0xc08000000d127811 */ /* 0x000fe200078eb8ff */
[----:B------:R-:W-:Y:S01]  /*3a10*/  BSSY.RECONVERGENT B1, `(.L_x_163) ;  /* 0x0000036000017945 */ /* 0x000fe20003800200 */
[----:B------:R-:W-:Y:S02]  /*3a20*/  IADD3 R16, PT, PT, R16, -0x7f, RZ ;  /* 0xffffff8110107810 */ /* 0x000fe40007ffe0ff */
[----:B------:R-:W-:-:S03]  /*3a30*/  IADD3 R19, PT, PT, -R18, R15, RZ ;  /* 0x0000000f12137210 */ /* 0x000fc60007ffe1ff */
[C---:B------:R-:W-:Y:S01]  /*3a40*/  IMAD R0, R16.reuse, -0x800000, R0 ;  /* 0xff80000010007824 */ /* 0x040fe200078e0200 */
[----:B------:R0:W1:Y:S01]  /*3a50*/  MUFU.RCP R18, R19 ;  /* 0x0000001300127308 */ /* 0x0000620000001000 */
[----:B------:R-:W-:Y:S01]  /*3a60*/  FADD.FTZ R15, -R19, -RZ ;  /* 0x800000ff130f7221 */ /* 0x000fe20000010100 */
[----:B0-----:R-:W-:-:S04]  /*3a70*/  IADD3 R19, PT, PT, R16, 0x7f, -R13 ;  /* 0x0000007f10137810 */ /* 0x001fc80007ffe80d */
[----:B------:R-:W-:Y:S01]  /*3a80*/  IADD3 R19, PT, PT, R19, R14, RZ ;  /* 0x0000000e13137210 */ /* 0x000fe20007ffe0ff */
[----:B-1----:R-:W-:-:S04]  /*3a90*/  FFMA R17, R18, R15, 1 ;  /* 0x3f80000012117423 */ /* 0x002fc8000000000f */
[----:B------:R-:W-:-:S04]  /*3aa0*/  FFMA R17, R18, R17, R18 ;  /* 0x0000001112117223 */ /* 0x000fc80000000012 */
[----:B------:R-:W-:-:S04]  /*3ab0*/  FFMA R18, R0, R17, RZ ;  /* 0x0000001100127223 */ /* 0x000fc800000000ff */
[----:B------:R-:W-:-:S04]  /*3ac0*/  FFMA R20, R15, R18, R0 ;  /* 0x000000120f147223 */ /* 0x000fc80000000000 */
[----:B------:R-:W-:-:S04]  /*3ad0*/  FFMA R18, R17, R20, R18 ;  /* 0x0000001411127223 */ /* 0x000fc80000000012 */
[----:B------:R-:W-:-:S04]  /*3ae0*/  FFMA R15, R15, R18, R0 ;  /* 0x000000120f0f7223 */ /* 0x000fc80000000000 */
[----:B------:R-:W-:-:S05]  /*3af0*/  FFMA R0, R17, R15, R18 ;  /* 0x0000000f11007223 */ /* 0x000fca0000000012 */
[----:B------:R-:W-:-:S04]  /*3b00*/  SHF.R.U32.HI R13, RZ, 0x17, R0 ;  /* 0x00000017ff0d7819 */ /* 0x000fc80000011600 */
[----:B------:R-:W-:-:S04]  /*3b10*/  LOP3.LUT R13, R13, 0xff, RZ, 0xc0, !PT ;  /* 0x000000ff0d0d7812 */ /* 0x000fc800078ec0ff */
[----:B------:R-:W-:-:S04]  /*3b20*/  IADD3 R13, PT, PT, R13, R19, RZ ;  /* 0x000000130d0d7210 */ /* 0x000fc80007ffe0ff */
        /* <DEDUP_REMOVED lines=11> */
[C---:B------:R-:W-:Y:S02]  /*3be0*/  ISETP.NE.AND P3, PT, R13.reuse, RZ, PT ;  /* 0x000000ff0d00720c */ /* 0x040fe40003f65270 */
[----:B------:R-:W-:Y:S02]  /*3bf0*/  ISETP.NE.AND P1, PT, R13, RZ, PT ;  /* 0x000000ff0d00720c */ /* 0x000fe40003f25270 */
[----:B------:R-:W-:Y:S01]  /*3c00*/  LOP3.LUT R16, R14, 0x7fffff, RZ, 0xc0, !PT ;  /* 0x007fffff0e107812 */ /* 0x000fe200078ec0ff */
[CCC-:B------:R-:W-:Y:S01]  /*3c10*/  FFMA.RP R14, R17.reuse, R15.reuse, R18.reuse ;  /* 0x0000000f110e7223 */ /* 0x1c0fe20000008012 */
[----:B------:R-:W-:Y:S01]  /*3c20*/  FFMA.RM R15, R17, R15, R18 ;  /* 0x0000000f110f7223 */ /* 0x000fe20000004012 */
[----:B------:R-:W-:Y:S02]  /*3c30*/  IADD3 R17, PT, PT, R13, 0x20, RZ ;  /* 0x000000200d117810 */ /* 0x000fe40007ffe0ff */
[----:B------:R-:W-:-:S02]  /*3c40*/  LOP3.LUT R16, R16, 0x800000, RZ, 0xfc, !PT ;  /* 0x0080000010107812 */ /* 0x000fc400078efcff */
[----:B------:R-:W-:Y:S02]  /*3c50*/  IADD3 R13, PT, PT, -R13, RZ, RZ ;  /* 0x000000ff0d0d7210 */ /* 0x000fe40007ffe1ff */
[----:B------:R-:W-:Y:S02]  /*3c60*/  SHF.L.U32 R17, R16, R17, RZ ;  /* 0x0000001110117219 */ /* 0x000fe400000006ff */
[----:B------:R-:W-:Y:S02]  /*3c70*/  FSETP.NEU.FTZ.AND P0, PT, R14, R15, PT ;  /* 0x0000000f0e00720b */ /* 0x000fe40003f1d000 */
[----:B------:R-:W-:Y:S02]  /*3c80*/  SEL R13, R13, RZ, P3 ;  /* 0x000000ff0d0d7207 */ /* 0x000fe40001800000 */
[----:B------:R-:W-:Y:S02]  /*3c90*/  ISETP.NE.AND P1, PT, R17, RZ, P1 ;  /* 0x000000ff1100720c */ /* 0x000fe40000f25270 */
[----:B------:R-:W-:-:S02]  /*3ca0*/  SHF.R.U32.HI R13, RZ, R13, R16 ;  /* 0x0000000dff0d7219 */ /* 0x000fc40000011610 */
[----:B------:R-:W-:Y:S02]  /*3cb0*/  PLOP3.LUT P0, PT, P0, P1, PT, 0xf8, 0x8f ;  /* 0x00000000008f781c */ /* 0x000fe40000703f70 */
[----:B------:R-:W-:Y:S02]  /*3cc0*/  SHF.R.U32.HI R15, RZ, 0x1, R13 ;  /* 0x00000001ff0f7819 */ /* 0x000fe4000001160d */
[----:B------:R-:W-:-:S04]  /*3cd0*/  SEL R14, RZ, 0x1, !P0 ;  /* 0x00000001ff0e7807 */ /* 0x000fc80004000000 */
[----:B------:R-:W-:-:S04]  /*3ce0*/  LOP3.LUT R14, R14, 0x1, R15, 0xf8, !PT ;  /* 0x000000010e0e7812 */ /* 0x000fc800078ef80f */
[----:B------:R-:W-:-:S04]  /*3cf0*/  LOP3.LUT R14, R14, R13, RZ, 0xc0, !PT ;  /* 0x0000000d0e0e7212 */ /* 0x000fc800078ec0ff */
[----:B------:R-:W-:-:S04]  /*3d00*/  IADD3 R15, PT, PT, R15, R14, RZ ;  /* 0x0000000e0f0f7210 */ /* 0x000fc80007ffe0ff */
[----:B------:R-:W-:Y:S01]  /*3d10*/  LOP3.LUT R0, R15, R0, RZ, 0xfc, !PT ;  /* 0x000000000f007212 */ /* 0x000fe200078efcff */
[----:B------:R-:W-:Y:S06]  /*3d20*/  BRA `(.L_x_166) ;  /* 0x0000000000107947 */ /* 0x000fec0003800000 */
.L_x_165:
[----:B------:R-:W-:-:S04]  /*3d30*/  LOP3.LUT R0, R0, 0x80000000, RZ, 0xc0, !PT ;  /* 0x8000000000007812 */ /* 0x000fc800078ec0ff */
[----:B------:R-:W-:Y:S01]  /*3d40*/  LOP3.LUT R0, R0, 0x7f800000, RZ, 0xfc, !PT ;  /* 0x7f80000000007812 */ /* 0x000fe200078efcff */
[----:B------:R-:W-:Y:S06]  /*3d50*/  BRA `(.L_x_166) ;  /* 0x0000000000047947 */ /* 0x000fec0003800000 */
.L_x_164:
[----:B------:R-:W-:-:S07]  /*3d60*/  LEA R0, R19, R0, 0x17 ;  /* 0x0000000013007211 */ /* 0x000fce00078eb8ff */
.L_x_166:
[----:B------:R-:W-:Y:S05]  /*3d70*/  BSYNC.RECONVERGENT B1 ;  /* 0x0000000000017941 */ /* 0x000fea0003800200 */
.L_x_163:
[----:B------:R-:W-:Y:S05]  /*3d80*/  BRA `(.L_x_167) ;  /* 0x0000000000207947 */ /* 0x000fea0003800000 */
.L_x_162:
[----:B------:R-:W-:-:S04]  /*3d90*/  LOP3.LUT R0, R15, 0x80000000, R0, 0x48, !PT ;  /* 0x800000000f007812 */ /* 0x000fc800078e4800 */
[----:B------:R-:W-:Y:S01]  /*3da0*/  LOP3.LUT R0, R0, 0x7f800000, RZ, 0xfc, !PT ;  /* 0x7f80000000007812 */ /* 0x000fe200078efcff */
[----:B------:R-:W-:Y:S06]  /*3db0*/  BRA `(.L_x_167) ;  /* 0x0000000000147947 */ /* 0x000fec0003800000 */
.L_x_161:
[----:B------:R-:W-:Y:S01]  /*3dc0*/  LOP3.LUT R0, R15, 0x80000000, R0, 0x48, !PT ;  /* 0x800000000f007812 */ /* 0x000fe200078e4800 */
[----:B------:R-:W-:Y:S06]  /*3dd0*/  BRA `(.L_x_167) ;  /* 0x00000000000c7947 */ /* 0x000fec0003800000 */
.L_x_160:
[----:B------:R-:W0:Y:S01]  /*3de0*/  MUFU.RSQ R0, -QNAN ;  /* 0xffc0000000007908 */ /* 0x000e220000001400 */
[----:B------:R-:W-:Y:S05]  /*3df0*/  BRA `(.L_x_167) ;  /* 0x0000000000047947 */ /* 0x000fea0003800000 */
.L_x_159:
[----:B------:R-:W-:-:S07]  /*3e00*/  FADD.FTZ R0, R0, R3 ;  /* 0x0000000300007221 */ /* 0x000fce0000010000 */
.L_x_167:
[----:B------:R-:W-:Y:S05]  /*3e10*/  BSYNC.RECONVERGENT B0 ;  /* 0x0000000000007941 */ /* 0x000fea0003800200 */
.L_x_157:
[----:B------:R-:W-:Y:S01]  /*3e20*/  HFMA2 R13, -RZ, RZ, 0, 0 ;  /* 0x00000000ff0d7431 */ /* 0x000fe200000001ff */
[----:B0-----:R-:W-:-:S03]  /*3e30*/  MOV R15, R0 ;  /* 0x00000000000f7202 */ /* 0x001fc60000000f00 */
[----:B------:R-:W-:Y:S05]  /*3e40*/  RET.REL.NODEC R12 `(_Z24softmax_forward_kernel_1PfPKfii) ;  /* 0xffffffc00c6c7950 */ /* 0x000fea0003c3ffff */
.L_x_168:
        /* <DEDUP_REMOVED lines=11> */
.L_x_172:


//--------------------- .nv.shared._Z24softmax_forward_kernel_4PfPKfii --------------------------
	.section	.nv.shared._Z24softmax_forward_kernel_4PfPKfii,"aw",@nobits
	.sectionflags	@""
	.align	16
	.zero		1024


//--------------------- .nv.shared.reserved.0     --------------------------
	.section	.nv.shared.reserved.0,"aw",@nobits
	.weak		__nv_reservedSMEM_offset_0_alias
	.size		__nv_reservedSMEM_offset_0_alias, 0, 64
	.other		__nv_reservedSMEM_offset_0_alias,@"STO_CUDA_RESERVED_SHARED STV_DEFAULT"
__nv_reservedSMEM_offset_0_alias:
	.zero		0
	.zero		64


//--------------------- .nv.shared._Z24softmax_forward_kernel_3PfPKfii --------------------------
	.section	.nv.shared._Z24softmax_forward_kernel_3PfPKfii,"aw",@nobits
	.sectionflags	@""
	.align	16
	.zero		1024


//--------------------- .nv.shared._Z24softmax_forward_kernel_2PfPKfii --------------------------
	.section	.nv.shared._Z24softmax_forward_kernel_2PfPKfii,"aw",@nobits
	.sectionflags	@""
	.align	16
	.zero		1024


//--------------------- .nv.shared._Z24softmax_forward_kernel_1PfPKfii --------------------------
	.section	.nv.shared._Z24softmax_forward_kernel_1PfPKfii,"aw",@nobits
	.sectionflags	@""
	.align	16
	.zero		1024


//--------------------- .nv.constant0._Z24softmax_forward_kernel_4PfPKfii --------------------------
	.section	.nv.constant0._Z24softmax_forward_kernel_4PfPKfii,"a",@progbits
	.sectionflags	@""
	.align	4
.nv.constant0._Z24softmax_forward_kernel_4PfPKfii:
	.zero		920


//--------------------- .nv.constant0._Z24softmax_forward_kernel_3PfPKfii --------------------------
	.section	.nv.constant0._Z24softmax_forward_kernel_3PfPKfii,"a",@progbits
	.sectionflags	@""
	.align	4
.nv.constant0._Z24softmax_forward_kernel_3PfPKfii:
	.zero		920


//--------------------- .nv.constant0._Z24softmax_forward_kernel_2PfPKfii --------------------------
	.section	.nv.constant0._Z24softmax_forward_kernel_2PfPKfii,"a",@progbits
	.sectionflags	@""
	.align	4
.nv.constant0._Z24softmax_forward_kernel_2PfPKfii:
	.zero		920


//--------------------- .nv.constant0._Z24softmax_forward_kernel_1PfPKfii --------------------------
	.section	.nv.constant0._Z24softmax_forward_kernel_1PfPKfii,"a",@progbits
	.sectionflags	@""
	.align	4
.nv.constant0._Z24softmax_forward_kernel_1PfPKfii:
	.zero		920


//--------------------- SYMBOLS --------------------------

	.type		.nv.reservedSmem.offset0,@object
	.size		.nv.reservedSmem.offset0,0x4
	.type		.nv.reservedSmem.cap,@object
	.size		.nv.reservedSmem.cap,0x4
